//
// Generated by NVIDIA NVVM Compiler
//
// Compiler Build ID: CL-36424714
// Cuda compilation tools, release 13.0, V13.0.88
// Based on NVVM 20.0.0
//

.version 9.0
.target sm_100
.address_size 64

	// .globl	_ZN4impl12dgemm_kernelEPKdS1_Pdmmmbbmmm
.func  (.param .b32 func_retval0) _ZN11cuda_thread11Accumulator13getFirstIndexEi
(
	.param .b32 _ZN11cuda_thread11Accumulator13getFirstIndexEi_param_0
)
;
.extern .func __assertfail
(
	.param .b64 __assertfail_param_0,
	.param .b64 __assertfail_param_1,
	.param .b32 __assertfail_param_2,
	.param .b64 __assertfail_param_3,
	.param .b64 __assertfail_param_4
)
;
.global .align 1 .b8 __unnamed_1[49] = {99, 117, 100, 97, 95, 116, 104, 114, 101, 97, 100, 58, 58, 65, 99, 99, 117, 109, 117, 108, 97, 116, 111, 114, 58, 58, 65, 99, 99, 117, 109, 117, 108, 97, 116, 111, 114, 40, 41, 32, 110, 111, 101, 120, 99, 101, 112, 116};
.global .align 1 .b8 __unnamed_2[178] = {118, 111, 105, 100, 32, 105, 109, 112, 108, 58, 58, 100, 103, 101, 109, 109, 95, 107, 101, 114, 110, 101, 108, 40, 99, 111, 110, 115, 116, 32, 100, 111, 117, 98, 108, 101, 32, 42, 44, 32, 99, 111, 110, 115, 116, 32, 100, 111, 117, 98, 108, 101, 32, 42, 44, 32, 100, 111, 117, 98, 108, 101, 32, 42, 44, 32, 117, 110, 115, 105, 103, 110, 101, 100, 32, 108, 111, 110, 103, 44, 32, 117, 110, 115, 105, 103, 110, 101, 100, 32, 108, 111, 110, 103, 44, 32, 117, 110, 115, 105, 103, 110, 101, 100, 32, 108, 111, 110, 103, 44, 32, 95, 95, 110, 118, 95, 98, 111, 111, 108, 44, 32, 95, 95, 110, 118, 95, 98, 111, 111, 108, 44, 32, 117, 110, 115, 105, 103, 110, 101, 100, 32, 108, 111, 110, 103, 44, 32, 117, 110, 115, 105, 103, 110, 101, 100, 32, 108, 111, 110, 103, 44, 32, 117, 110, 115, 105, 103, 110, 101, 100, 32, 108, 111, 110, 103, 41};
.global .align 1 .b8 __unnamed_3[174] = {99, 117, 100, 97, 95, 116, 104, 114, 101, 97, 100, 58, 58, 77, 101, 109, 84, 114, 97, 110, 115, 102, 101, 114, 65, 60, 77, 68, 105, 118, 51, 50, 62, 58, 58, 77, 101, 109, 84, 114, 97, 110, 115, 102, 101, 114, 65, 40, 99, 111, 110, 115, 116, 32, 100, 111, 117, 98, 108, 101, 32, 42, 44, 32, 117, 110, 115, 105, 103, 110, 101, 100, 32, 105, 110, 116, 44, 32, 117, 110, 115, 105, 103, 110, 101, 100, 32, 105, 110, 116, 44, 32, 117, 110, 115, 105, 103, 110, 101, 100, 32, 108, 111, 110, 103, 44, 32, 117, 110, 115, 105, 103, 110, 101, 100, 32, 108, 111, 110, 103, 44, 32, 95, 95, 110, 118, 95, 98, 111, 111, 108, 41, 32, 110, 111, 101, 120, 99, 101, 112, 116, 32, 91, 119, 105, 116, 104, 32, 117, 110, 115, 105, 103, 110, 101, 100, 32, 105, 110, 116, 32, 77, 68, 105, 118, 51, 50, 32, 61, 32, 52, 85, 93};
// _ZZN4impl12dgemm_kernelEPKdS1_PdmmmbbmmmE13shared_blockA has been demoted
// _ZZN4impl12dgemm_kernelEPKdS1_PdmmmbbmmmE13shared_blockB has been demoted
.global .align 1 .b8 $str[35] = {98, 108, 111, 99, 107, 68, 105, 109, 46, 121, 32, 61, 61, 32, 52, 32, 38, 38, 32, 98, 108, 111, 99, 107, 68, 105, 109, 46, 122, 32, 61, 61, 32, 52};
.global .align 1 .b8 $str$1[27] = {47, 116, 109, 112, 47, 115, 97, 115, 115, 95, 99, 117, 95, 57, 109, 112, 111, 105, 48, 55, 104, 47, 107, 46, 99, 117};
.global .align 1 .b8 $str$2[35] = {119, 97, 114, 112, 83, 105, 122, 101, 32, 61, 61, 32, 51, 50, 32, 38, 38, 32, 98, 108, 111, 99, 107, 68, 105, 109, 46, 120, 32, 61, 61, 32, 51, 50};
.global .align 1 .b8 $str$3[48] = {75, 32, 60, 61, 32, 40, 49, 76, 76, 32, 60, 60, 32, 40, 52, 32, 43, 32, 115, 105, 122, 101, 111, 102, 40, 117, 110, 115, 105, 103, 110, 101, 100, 41, 32, 42, 32, 67, 72, 65, 82, 95, 66, 73, 84, 41, 41};

.visible .entry _ZN4impl12dgemm_kernelEPKdS1_Pdmmmbbmmm(
	.param .u64 .ptr .align 1 _ZN4impl12dgemm_kernelEPKdS1_Pdmmmbbmmm_param_0,
	.param .u64 .ptr .align 1 _ZN4impl12dgemm_kernelEPKdS1_Pdmmmbbmmm_param_1,
	.param .u64 .ptr .align 1 _ZN4impl12dgemm_kernelEPKdS1_Pdmmmbbmmm_param_2,
	.param .u64 _ZN4impl12dgemm_kernelEPKdS1_Pdmmmbbmmm_param_3,
	.param .u64 _ZN4impl12dgemm_kernelEPKdS1_Pdmmmbbmmm_param_4,
	.param .u64 _ZN4impl12dgemm_kernelEPKdS1_Pdmmmbbmmm_param_5,
	.param .u8 _ZN4impl12dgemm_kernelEPKdS1_Pdmmmbbmmm_param_6,
	.param .u8 _ZN4impl12dgemm_kernelEPKdS1_Pdmmmbbmmm_param_7,
	.param .u64 _ZN4impl12dgemm_kernelEPKdS1_Pdmmmbbmmm_param_8,
	.param .u64 _ZN4impl12dgemm_kernelEPKdS1_Pdmmmbbmmm_param_9,
	.param .u64 _ZN4impl12dgemm_kernelEPKdS1_Pdmmmbbmmm_param_10
)
{
	.reg .pred 	%p<152>;
	.reg .b16 	%rs<21>;
	.reg .b32 	%r<303>;
	.reg .b64 	%rd<253>;
	.reg .b64 	%fd<1071>;
	// demoted variable
	.shared .align 8 .b8 _ZZN4impl12dgemm_kernelEPKdS1_PdmmmbbmmmE13shared_blockA[16384];
	// demoted variable
	.shared .align 8 .b8 _ZZN4impl12dgemm_kernelEPKdS1_PdmmmbbmmmE13shared_blockB[16384];
	ld.param.u64 	%rd64, [_ZN4impl12dgemm_kernelEPKdS1_Pdmmmbbmmm_param_0];
	ld.param.u64 	%rd65, [_ZN4impl12dgemm_kernelEPKdS1_Pdmmmbbmmm_param_1];
	ld.param.u64 	%rd66, [_ZN4impl12dgemm_kernelEPKdS1_Pdmmmbbmmm_param_2];
	ld.param.u64 	%rd67, [_ZN4impl12dgemm_kernelEPKdS1_Pdmmmbbmmm_param_3];
	ld.param.u64 	%rd68, [_ZN4impl12dgemm_kernelEPKdS1_Pdmmmbbmmm_param_4];
	ld.param.u64 	%rd69, [_ZN4impl12dgemm_kernelEPKdS1_Pdmmmbbmmm_param_5];
	mov.u32 	%r1, %ntid.y;
	setp.eq.s32 	%p2, %r1, 4;
	mov.u32 	%r85, %ntid.z;
	setp.eq.s32 	%p3, %r85, 4;
	and.pred  	%p4, %p2, %p3;
	@%p4 bra 	$L__BB0_2;
	mov.u64 	%rd73, $str;
	cvta.global.u64 	%rd74, %rd73;
	mov.u64 	%rd75, $str$1;
	cvta.global.u64 	%rd76, %rd75;
	mov.u64 	%rd77, __unnamed_2;
	cvta.global.u64 	%rd78, %rd77;
	{ // callseq 0, 0
	.param .b64 param0;
	st.param.b64 	[param0], %rd74;
	.param .b64 param1;
	st.param.b64 	[param1], %rd76;
	.param .b32 param2;
	st.param.b32 	[param2], 339;
	.param .b64 param3;
	st.param.b64 	[param3], %rd78;
	.param .b64 param4;
	st.param.b64 	[param4], 1;
	call.uni 
	__assertfail, 
	(
	param0, 
	param1, 
	param2, 
	param3, 
	param4
	);
	} // callseq 0
$L__BB0_2:
	add.s64 	%rd79, %rd68, 127;
	shr.u64 	%rd1, %rd79, 7;
	mov.u32 	%r86, %ctaid.x;
	cvt.u64.u32 	%rd2, %r86;
	and.b64  	%rd80, %rd1, 144115183780888576;
	setp.ne.s64 	%p5, %rd80, 0;
	@%p5 bra 	$L__BB0_4;
	cvt.u32.u64 	%r87, %rd1;
	cvt.u32.u64 	%r88, %rd2;
	div.u32 	%r89, %r88, %r87;
	mul.lo.s32 	%r90, %r89, %r87;
	sub.s32 	%r91, %r88, %r90;
	cvt.u64.u32 	%rd248, %r89;
	cvt.u64.u32 	%rd249, %r91;
	bra.uni 	$L__BB0_5;
$L__BB0_4:
	div.u64 	%rd248, %rd2, %rd1;
	mul.lo.s64 	%rd81, %rd248, %rd1;
	sub.s64 	%rd249, %rd2, %rd81;
$L__BB0_5:
	and.b64  	%rd82, %rd248, 1;
	setp.eq.b64 	%p6, %rd82, 1;
	not.b64 	%rd83, %rd249;
	add.s64 	%rd84, %rd1, %rd83;
	selp.b64 	%rd85, %rd84, %rd249, %p6;
	shl.b64 	%rd9, %rd248, 7;
	shl.b64 	%rd10, %rd85, 7;
	setp.le.u64 	%p7, %rd67, %rd9;
	setp.le.u64 	%p8, %rd68, %rd10;
	or.pred  	%p9, %p7, %p8;
	@%p9 bra 	$L__BB0_97;
	ld.param.u64 	%rd235, [_ZN4impl12dgemm_kernelEPKdS1_Pdmmmbbmmm_param_9];
	ld.param.u64 	%rd229, [_ZN4impl12dgemm_kernelEPKdS1_Pdmmmbbmmm_param_8];
	ld.param.s8 	%rs12, [_ZN4impl12dgemm_kernelEPKdS1_Pdmmmbbmmm_param_7];
	ld.param.s8 	%rs4, [_ZN4impl12dgemm_kernelEPKdS1_Pdmmmbbmmm_param_6];
	setp.eq.s16 	%p10, %rs4, 0;
	selp.b64 	%rd87, 1, %rd229, %p10;
	setp.eq.s16 	%p11, %rs12, 0;
	selp.b64 	%rd11, %rd235, 1, %p11;
	mov.u32 	%r2, %tid.z;
	mov.u32 	%r3, %tid.y;
	mad.lo.s32 	%r4, %r2, %r1, %r3;
	cvt.u32.u64 	%r92, %rd9;
	cvt.u32.u64 	%r93, %rd67;
	sub.s32 	%r5, %r93, %r92;
	mov.u32 	%r6, %tid.x;
	and.b32  	%r94, %r6, 1008;
	add.s32 	%r7, %r4, %r94;
	selp.b32 	%r8, %r6, %r7, %p10;
	and.b32  	%r9, %r6, 15;
	selp.b32 	%r95, %r4, %r9, %p10;
	shl.b32 	%r96, %r95, 5;
	xor.b32  	%r97, %r8, %r95;
	or.b32  	%r10, %r96, %r97;
	cvt.u64.u32 	%rd12, %r95;
	selp.b64 	%rd88, %rd229, 1, %p10;
	mul.lo.s64 	%rd89, %rd88, %rd12;
	cvt.u64.u32 	%rd90, %r8;
	add.s64 	%rd91, %rd9, %rd90;
	mad.lo.s64 	%rd92, %rd91, %rd87, %rd89;
	shl.b64 	%rd93, %rd92, 3;
	add.s64 	%rd252, %rd64, %rd93;
	mov.u32 	%r11, %ntid.x;
	setp.eq.s32 	%p12, %r11, 32;
	@%p12 bra 	$L__BB0_8;
	mov.u64 	%rd94, $str$2;
	cvta.global.u64 	%rd95, %rd94;
	mov.u64 	%rd96, $str$1;
	cvta.global.u64 	%rd97, %rd96;
	mov.u64 	%rd98, __unnamed_3;
	cvta.global.u64 	%rd99, %rd98;
	{ // callseq 1, 0
	.param .b64 param0;
	st.param.b64 	[param0], %rd95;
	.param .b64 param1;
	st.param.b64 	[param1], %rd97;
	.param .b32 param2;
	st.param.b32 	[param2], 47;
	.param .b64 param3;
	st.param.b64 	[param3], %rd99;
	.param .b64 param4;
	st.param.b64 	[param4], 1;
	call.uni 
	__assertfail, 
	(
	param0, 
	param1, 
	param2, 
	param3, 
	param4
	);
	} // callseq 1
$L__BB0_8:
	setp.lt.u64 	%p13, %rd69, 68719476737;
	@%p13 bra 	$L__BB0_10;
	mov.u64 	%rd100, $str$3;
	cvta.global.u64 	%rd101, %rd100;
	mov.u64 	%rd102, $str$1;
	cvta.global.u64 	%rd103, %rd102;
	mov.u64 	%rd104, __unnamed_3;
	cvta.global.u64 	%rd105, %rd104;
	{ // callseq 2, 0
	.param .b64 param0;
	st.param.b64 	[param0], %rd101;
	.param .b64 param1;
	st.param.b64 	[param1], %rd103;
	.param .b32 param2;
	st.param.b32 	[param2], 48;
	.param .b64 param3;
	st.param.b64 	[param3], %rd105;
	.param .b64 param4;
	st.param.b64 	[param4], 1;
	call.uni 
	__assertfail, 
	(
	param0, 
	param1, 
	param2, 
	param3, 
	param4
	);
	} // callseq 2
$L__BB0_10:
	ld.param.s8 	%rs5, [_ZN4impl12dgemm_kernelEPKdS1_Pdmmmbbmmm_param_6];
	setp.eq.s16 	%p14, %rs5, 0;
	add.s32 	%r12, %r4, 112;
	selp.b32 	%r99, 127, %r12, %p14;
	setp.ge.u32 	%p15, %r99, %r5;
	mov.b32 	%r286, 0;
	@%p15 bra 	$L__BB0_13;
	ld.param.s8 	%rs6, [_ZN4impl12dgemm_kernelEPKdS1_Pdmmmbbmmm_param_6];
	setp.eq.s16 	%p16, %rs6, 0;
	cvt.u64.u32 	%rd106, %r4;
	selp.b64 	%rd14, %rd106, 15, %p16;
	setp.le.u64 	%p17, %rd69, %rd14;
	@%p17 bra 	$L__BB0_13;
	sub.s64 	%rd107, %rd69, %rd14;
	add.s64 	%rd108, %rd107, 15;
	shr.u64 	%rd109, %rd108, 4;
	cvt.u32.u64 	%r286, %rd109;
$L__BB0_13:
	ld.param.u64 	%rd236, [_ZN4impl12dgemm_kernelEPKdS1_Pdmmmbbmmm_param_9];
	ld.param.s8 	%rs13, [_ZN4impl12dgemm_kernelEPKdS1_Pdmmmbbmmm_param_7];
	setp.eq.s32 	%p18, %r11, 32;
	setp.eq.s16 	%p19, %rs13, 0;
	setp.gt.u64 	%p20, %rd69, %rd12;
	add.s64 	%rd15, %rd69, 15;
	sub.s64 	%rd111, %rd15, %rd12;
	shr.u64 	%rd112, %rd111, 4;
	cvt.u32.u64 	%r101, %rd112;
	setp.lt.u32 	%p21, %r8, %r5;
	selp.b32 	%r102, %r101, 0, %p20;
	selp.b32 	%r103, %r102, 0, %p21;
	sub.s32 	%r277, %r103, %r286;
	add.s32 	%r104, %r8, 32;
	setp.lt.u32 	%p22, %r104, %r5;
	selp.b32 	%r105, %r102, 0, %p22;
	sub.s32 	%r278, %r105, %r286;
	add.s32 	%r106, %r8, 64;
	setp.lt.u32 	%p23, %r106, %r5;
	selp.b32 	%r107, %r102, 0, %p23;
	sub.s32 	%r279, %r107, %r286;
	add.s32 	%r108, %r8, 96;
	setp.lt.u32 	%p24, %r108, %r5;
	selp.b32 	%r109, %r102, 0, %p24;
	sub.s32 	%r284, %r109, %r286;
	cvt.u32.u64 	%r110, %rd10;
	cvt.u32.u64 	%r111, %rd68;
	sub.s32 	%r19, %r111, %r110;
	selp.b32 	%r20, %r7, %r6, %p19;
	selp.b64 	%rd113, 1, %rd236, %p19;
	selp.b32 	%r112, %r9, %r4, %p19;
	shl.b32 	%r113, %r112, 5;
	xor.b32  	%r114, %r20, %r112;
	or.b32  	%r21, %r113, %r114;
	cvt.u64.u32 	%rd16, %r112;
	mul.lo.s64 	%rd114, %rd113, %rd16;
	cvt.u64.u32 	%rd115, %r20;
	add.s64 	%rd116, %rd10, %rd115;
	mad.lo.s64 	%rd117, %rd116, %rd11, %rd114;
	shl.b64 	%rd118, %rd117, 3;
	add.s64 	%rd251, %rd65, %rd118;
	@%p18 bra 	$L__BB0_15;
	mov.u64 	%rd119, $str$2;
	cvta.global.u64 	%rd120, %rd119;
	mov.u64 	%rd121, $str$1;
	cvta.global.u64 	%rd122, %rd121;
	mov.u64 	%rd123, __unnamed_3;
	cvta.global.u64 	%rd124, %rd123;
	{ // callseq 3, 0
	.param .b64 param0;
	st.param.b64 	[param0], %rd120;
	.param .b64 param1;
	st.param.b64 	[param1], %rd122;
	.param .b32 param2;
	st.param.b32 	[param2], 47;
	.param .b64 param3;
	st.param.b64 	[param3], %rd124;
	.param .b64 param4;
	st.param.b64 	[param4], 1;
	call.uni 
	__assertfail, 
	(
	param0, 
	param1, 
	param2, 
	param3, 
	param4
	);
	} // callseq 3
$L__BB0_15:
	setp.lt.u64 	%p25, %rd69, 68719476737;
	@%p25 bra 	$L__BB0_17;
	mov.u64 	%rd125, $str$3;
	cvta.global.u64 	%rd126, %rd125;
	mov.u64 	%rd127, $str$1;
	cvta.global.u64 	%rd128, %rd127;
	mov.u64 	%rd129, __unnamed_3;
	cvta.global.u64 	%rd130, %rd129;
	{ // callseq 4, 0
	.param .b64 param0;
	st.param.b64 	[param0], %rd126;
	.param .b64 param1;
	st.param.b64 	[param1], %rd128;
	.param .b32 param2;
	st.param.b32 	[param2], 48;
	.param .b64 param3;
	st.param.b64 	[param3], %rd130;
	.param .b64 param4;
	st.param.b64 	[param4], 1;
	call.uni 
	__assertfail, 
	(
	param0, 
	param1, 
	param2, 
	param3, 
	param4
	);
	} // callseq 4
$L__BB0_17:
	ld.param.s8 	%rs14, [_ZN4impl12dgemm_kernelEPKdS1_Pdmmmbbmmm_param_7];
	setp.eq.s16 	%p26, %rs14, 0;
	selp.b32 	%r116, %r12, 127, %p26;
	setp.ge.u32 	%p27, %r116, %r19;
	mov.b32 	%r285, 0;
	@%p27 bra 	$L__BB0_20;
	ld.param.s8 	%rs15, [_ZN4impl12dgemm_kernelEPKdS1_Pdmmmbbmmm_param_7];
	setp.eq.s16 	%p28, %rs15, 0;
	cvt.u64.u32 	%rd131, %r4;
	selp.b64 	%rd18, 15, %rd131, %p28;
	setp.le.u64 	%p29, %rd69, %rd18;
	@%p29 bra 	$L__BB0_20;
	sub.s64 	%rd132, %rd15, %rd18;
	shr.u64 	%rd133, %rd132, 4;
	cvt.u32.u64 	%r285, %rd133;
$L__BB0_20:
	setp.gt.u64 	%p30, %rd69, %rd16;
	sub.s64 	%rd135, %rd15, %rd16;
	shr.u64 	%rd136, %rd135, 4;
	cvt.u32.u64 	%r119, %rd136;
	setp.lt.u32 	%p31, %r20, %r19;
	selp.b32 	%r120, %r119, 0, %p30;
	selp.b32 	%r121, %r120, 0, %p31;
	sub.s32 	%r283, %r121, %r285;
	add.s32 	%r122, %r20, 32;
	setp.lt.u32 	%p32, %r122, %r19;
	selp.b32 	%r123, %r120, 0, %p32;
	sub.s32 	%r282, %r123, %r285;
	add.s32 	%r124, %r20, 64;
	setp.lt.u32 	%p33, %r124, %r19;
	selp.b32 	%r125, %r120, 0, %p33;
	sub.s32 	%r281, %r125, %r285;
	add.s32 	%r126, %r20, 96;
	setp.lt.u32 	%p34, %r126, %r19;
	selp.b32 	%r27, %r120, 0, %p34;
	shl.b32 	%r127, %r2, 5;
	cvt.u64.u32 	%rd137, %r127;
	add.s64 	%rd19, %rd9, %rd137;
	shl.b32 	%r128, %r3, 5;
	cvt.u64.u32 	%rd138, %r128;
	add.s64 	%rd20, %rd10, %rd138;
	add.s64 	%rd139, %rd19, 32;
	setp.ge.u64 	%p35, %rd67, %rd139;
	mov.b32 	%r275, 32;
	@%p35 bra 	$L__BB0_23;
	setp.le.u64 	%p36, %rd67, %rd19;
	mov.b32 	%r275, 0;
	@%p36 bra 	$L__BB0_23;
	cvt.u32.u64 	%r130, %rd19;
	sub.s32 	%r275, %r93, %r130;
$L__BB0_23:
	add.s64 	%rd140, %rd20, 32;
	setp.ge.u64 	%p37, %rd68, %rd140;
	mov.b32 	%r276, 32;
	@%p37 bra 	$L__BB0_26;
	setp.le.u64 	%p38, %rd68, %rd20;
	mov.b32 	%r276, 0;
	@%p38 bra 	$L__BB0_26;
	cvt.u32.u64 	%r134, %rd20;
	sub.s32 	%r276, %r111, %r134;
$L__BB0_26:
	ld.param.u64 	%rd242, [_ZN4impl12dgemm_kernelEPKdS1_Pdmmmbbmmm_param_10];
	setp.eq.s32 	%p39, %r11, 32;
	mad.lo.s64 	%rd141, %rd19, %rd242, %rd20;
	cvta.to.global.u64 	%rd142, %rd66;
	shl.b64 	%rd143, %rd141, 3;
	add.s64 	%rd21, %rd142, %rd143;
	setp.ne.s32 	%p40, %r275, 0;
	setp.ne.s32 	%p41, %r276, 0;
	and.pred  	%p1, %p40, %p41;
	@%p39 bra 	$L__BB0_28;
	mov.u64 	%rd144, $str$2;
	cvta.global.u64 	%rd145, %rd144;
	mov.u64 	%rd146, $str$1;
	cvta.global.u64 	%rd147, %rd146;
	mov.u64 	%rd148, __unnamed_1;
	cvta.global.u64 	%rd149, %rd148;
	{ // callseq 5, 0
	.param .b64 param0;
	st.param.b64 	[param0], %rd145;
	.param .b64 param1;
	st.param.b64 	[param1], %rd147;
	.param .b32 param2;
	st.param.b32 	[param2], 156;
	.param .b64 param3;
	st.param.b64 	[param3], %rd149;
	.param .b64 param4;
	st.param.b64 	[param4], 1;
	call.uni 
	__assertfail, 
	(
	param0, 
	param1, 
	param2, 
	param3, 
	param4
	);
	} // callseq 5
$L__BB0_28:
	setp.lt.s64 	%p42, %rd69, 1;
	mov.f64 	%fd943, 0d0000000000000000;
	mov.f64 	%fd944, %fd943;
	mov.f64 	%fd945, %fd943;
	mov.f64 	%fd946, %fd943;
	mov.f64 	%fd947, %fd943;
	mov.f64 	%fd948, %fd943;
	mov.f64 	%fd949, %fd943;
	mov.f64 	%fd950, %fd943;
	mov.f64 	%fd951, %fd943;
	mov.f64 	%fd952, %fd943;
	mov.f64 	%fd953, %fd943;
	mov.f64 	%fd954, %fd943;
	mov.f64 	%fd955, %fd943;
	mov.f64 	%fd956, %fd943;
	mov.f64 	%fd957, %fd943;
	mov.f64 	%fd958, %fd943;
	mov.f64 	%fd959, %fd943;
	mov.f64 	%fd960, %fd943;
	mov.f64 	%fd961, %fd943;
	mov.f64 	%fd962, %fd943;
	mov.f64 	%fd963, %fd943;
	mov.f64 	%fd964, %fd943;
	mov.f64 	%fd965, %fd943;
	mov.f64 	%fd966, %fd943;
	mov.f64 	%fd967, %fd943;
	mov.f64 	%fd968, %fd943;
	mov.f64 	%fd969, %fd943;
	mov.f64 	%fd970, %fd943;
	mov.f64 	%fd971, %fd943;
	mov.f64 	%fd972, %fd943;
	mov.f64 	%fd973, %fd943;
	mov.f64 	%fd974, %fd943;
	@%p42 bra 	$L__BB0_53;
	shl.b32 	%r136, %r2, 12;
	mov.u32 	%r137, _ZZN4impl12dgemm_kernelEPKdS1_PdmmmbbmmmE13shared_blockA;
	add.s32 	%r138, %r137, %r136;
	shl.b32 	%r139, %r3, 12;
	mov.u32 	%r140, _ZZN4impl12dgemm_kernelEPKdS1_PdmmmbbmmmE13shared_blockB;
	add.s32 	%r141, %r140, %r139;
	{ // callseq 6, 0
	.param .b32 param0;
	st.param.b32 	[param0], %r6;
	.param .b32 retval0;
	call.uni (retval0), 
	_ZN11cuda_thread11Accumulator13getFirstIndexEi, 
	(
	param0
	);
	ld.param.b32 	%r142, [retval0];
	} // callseq 6
	cvt.u16.u32 	%rs3, %r142;
	mul.wide.u16 	%r144, %rs3, 8;
	add.s32 	%r32, %r138, %r144;
	add.s32 	%r33, %r141, %r144;
	shl.b32 	%r145, %r10, 3;
	add.s32 	%r34, %r137, %r145;
	shl.b32 	%r146, %r21, 3;
	add.s32 	%r35, %r140, %r146;
	add.s64 	%rd250, %rd69, 16;
	sub.s32 	%r280, %r27, %r285;
	mov.f64 	%fd974, 0d0000000000000000;
	not.pred 	%p61, %p1;
	mov.f64 	%fd973, %fd974;
	mov.f64 	%fd972, %fd974;
	mov.f64 	%fd971, %fd974;
	mov.f64 	%fd970, %fd974;
	mov.f64 	%fd969, %fd974;
	mov.f64 	%fd968, %fd974;
	mov.f64 	%fd967, %fd974;
	mov.f64 	%fd966, %fd974;
	mov.f64 	%fd965, %fd974;
	mov.f64 	%fd964, %fd974;
	mov.f64 	%fd963, %fd974;
	mov.f64 	%fd962, %fd974;
	mov.f64 	%fd961, %fd974;
	mov.f64 	%fd960, %fd974;
	mov.f64 	%fd959, %fd974;
	mov.f64 	%fd958, %fd974;
	mov.f64 	%fd957, %fd974;
	mov.f64 	%fd956, %fd974;
	mov.f64 	%fd955, %fd974;
	mov.f64 	%fd954, %fd974;
	mov.f64 	%fd953, %fd974;
	mov.f64 	%fd952, %fd974;
	mov.f64 	%fd951, %fd974;
	mov.f64 	%fd950, %fd974;
	mov.f64 	%fd949, %fd974;
	mov.f64 	%fd948, %fd974;
	mov.f64 	%fd947, %fd974;
	mov.f64 	%fd946, %fd974;
	mov.f64 	%fd945, %fd974;
	mov.f64 	%fd944, %fd974;
	mov.f64 	%fd943, %fd974;
$L__BB0_30:
	setp.eq.s32 	%p43, %r286, 0;
	@%p43 bra 	$L__BB0_32;
	ld.param.u64 	%rd230, [_ZN4impl12dgemm_kernelEPKdS1_Pdmmmbbmmm_param_8];
	ld.param.s8 	%rs7, [_ZN4impl12dgemm_kernelEPKdS1_Pdmmmbbmmm_param_6];
	add.s32 	%r286, %r286, -1;
	// begin inline asm
	ld.global.nc.f64 %fd932, [%rd252];
	// end inline asm
	setp.eq.s16 	%p44, %rs7, 0;
	shl.b64 	%rd154, %rd230, 8;
	selp.b64 	%rd155, 256, %rd154, %p44;
	add.s64 	%rd151, %rd252, %rd155;
	// begin inline asm
	ld.global.nc.f64 %fd933, [%rd151];
	// end inline asm
	add.s64 	%rd152, %rd151, %rd155;
	// begin inline asm
	ld.global.nc.f64 %fd934, [%rd152];
	// end inline asm
	add.s64 	%rd153, %rd152, %rd155;
	// begin inline asm
	ld.global.nc.f64 %fd935, [%rd153];
	// end inline asm
	mov.u32 	%r290, %r277;
	mov.u32 	%r291, %r278;
	mov.u32 	%r292, %r279;
	mov.u32 	%r293, %r284;
	bra.uni 	$L__BB0_40;
$L__BB0_32:
	setp.eq.s32 	%p45, %r277, 0;
	mov.f64 	%fd932, 0d0000000000000000;
	mov.b32 	%r290, 0;
	@%p45 bra 	$L__BB0_34;
	add.s32 	%r290, %r277, -1;
	// begin inline asm
	ld.global.nc.f64 %fd932, [%rd252];
	// end inline asm
$L__BB0_34:
	setp.eq.s32 	%p46, %r278, 0;
	mov.f64 	%fd933, 0d0000000000000000;
	mov.b32 	%r291, 0;
	@%p46 bra 	$L__BB0_36;
	ld.param.u64 	%rd231, [_ZN4impl12dgemm_kernelEPKdS1_Pdmmmbbmmm_param_8];
	ld.param.s8 	%rs8, [_ZN4impl12dgemm_kernelEPKdS1_Pdmmmbbmmm_param_6];
	add.s32 	%r291, %r278, -1;
	setp.eq.s16 	%p47, %rs8, 0;
	shl.b64 	%rd158, %rd231, 8;
	selp.b64 	%rd159, 256, %rd158, %p47;
	add.s64 	%rd157, %rd252, %rd159;
	// begin inline asm
	ld.global.nc.f64 %fd933, [%rd157];
	// end inline asm
$L__BB0_36:
	setp.eq.s32 	%p48, %r279, 0;
	mov.f64 	%fd934, 0d0000000000000000;
	mov.b32 	%r292, 0;
	@%p48 bra 	$L__BB0_38;
	ld.param.u64 	%rd232, [_ZN4impl12dgemm_kernelEPKdS1_Pdmmmbbmmm_param_8];
	ld.param.s8 	%rs9, [_ZN4impl12dgemm_kernelEPKdS1_Pdmmmbbmmm_param_6];
	add.s32 	%r292, %r279, -1;
	setp.eq.s16 	%p49, %rs9, 0;
	shl.b64 	%rd161, %rd232, 8;
	selp.b64 	%rd162, 256, %rd161, %p49;
	add.s64 	%rd163, %rd252, %rd162;
	add.s64 	%rd160, %rd163, %rd162;
	// begin inline asm
	ld.global.nc.f64 %fd934, [%rd160];
	// end inline asm
$L__BB0_38:
	setp.eq.s32 	%p50, %r284, 0;
	mov.f64 	%fd935, 0d0000000000000000;
	mov.b32 	%r293, 0;
	mov.u32 	%r286, %r293;
	@%p50 bra 	$L__BB0_40;
	ld.param.u64 	%rd233, [_ZN4impl12dgemm_kernelEPKdS1_Pdmmmbbmmm_param_8];
	ld.param.s8 	%rs10, [_ZN4impl12dgemm_kernelEPKdS1_Pdmmmbbmmm_param_6];
	add.s32 	%r293, %r284, -1;
	setp.eq.s16 	%p51, %rs10, 0;
	shl.b64 	%rd165, %rd233, 8;
	selp.b64 	%rd166, 256, %rd165, %p51;
	add.s64 	%rd167, %rd252, %rd166;
	add.s64 	%rd168, %rd167, %rd166;
	add.s64 	%rd164, %rd168, %rd166;
	// begin inline asm
	ld.global.nc.f64 %fd935, [%rd164];
	// end inline asm
$L__BB0_40:
	setp.eq.s32 	%p52, %r285, 0;
	@%p52 bra 	$L__BB0_42;
	ld.param.u64 	%rd237, [_ZN4impl12dgemm_kernelEPKdS1_Pdmmmbbmmm_param_9];
	ld.param.s8 	%rs16, [_ZN4impl12dgemm_kernelEPKdS1_Pdmmmbbmmm_param_7];
	add.s32 	%r285, %r285, -1;
	// begin inline asm
	ld.global.nc.f64 %fd942, [%rd251];
	// end inline asm
	setp.eq.s16 	%p53, %rs16, 0;
	shl.b64 	%rd173, %rd237, 8;
	selp.b64 	%rd174, %rd173, 256, %p53;
	add.s64 	%rd170, %rd251, %rd174;
	// begin inline asm
	ld.global.nc.f64 %fd941, [%rd170];
	// end inline asm
	shl.b64 	%rd175, %rd174, 1;
	add.s64 	%rd171, %rd251, %rd175;
	// begin inline asm
	ld.global.nc.f64 %fd940, [%rd171];
	// end inline asm
	mad.lo.s64 	%rd172, %rd174, 3, %rd251;
	// begin inline asm
	ld.global.nc.f64 %fd939, [%rd172];
	// end inline asm
	mov.u32 	%r298, %r280;
	mov.u32 	%r299, %r281;
	mov.u32 	%r300, %r282;
	mov.u32 	%r301, %r283;
	bra.uni 	$L__BB0_50;
$L__BB0_42:
	setp.eq.s32 	%p54, %r283, 0;
	mov.f64 	%fd942, 0d0000000000000000;
	mov.b32 	%r301, 0;
	@%p54 bra 	$L__BB0_44;
	add.s32 	%r301, %r283, -1;
	// begin inline asm
	ld.global.nc.f64 %fd942, [%rd251];
	// end inline asm
$L__BB0_44:
	setp.eq.s32 	%p55, %r282, 0;
	mov.f64 	%fd941, 0d0000000000000000;
	mov.b32 	%r300, 0;
	@%p55 bra 	$L__BB0_46;
	ld.param.u64 	%rd238, [_ZN4impl12dgemm_kernelEPKdS1_Pdmmmbbmmm_param_9];
	ld.param.s8 	%rs17, [_ZN4impl12dgemm_kernelEPKdS1_Pdmmmbbmmm_param_7];
	add.s32 	%r300, %r282, -1;
	setp.eq.s16 	%p56, %rs17, 0;
	shl.b64 	%rd178, %rd238, 8;
	selp.b64 	%rd179, %rd178, 256, %p56;
	add.s64 	%rd177, %rd251, %rd179;
	// begin inline asm
	ld.global.nc.f64 %fd941, [%rd177];
	// end inline asm
$L__BB0_46:
	setp.eq.s32 	%p57, %r281, 0;
	mov.f64 	%fd940, 0d0000000000000000;
	mov.b32 	%r299, 0;
	@%p57 bra 	$L__BB0_48;
	ld.param.u64 	%rd239, [_ZN4impl12dgemm_kernelEPKdS1_Pdmmmbbmmm_param_9];
	ld.param.s8 	%rs18, [_ZN4impl12dgemm_kernelEPKdS1_Pdmmmbbmmm_param_7];
	add.s32 	%r299, %r281, -1;
	setp.eq.s16 	%p58, %rs18, 0;
	shl.b64 	%rd181, %rd239, 8;
	selp.b64 	%rd182, %rd181, 256, %p58;
	shl.b64 	%rd183, %rd182, 1;
	add.s64 	%rd180, %rd251, %rd183;
	// begin inline asm
	ld.global.nc.f64 %fd940, [%rd180];
	// end inline asm
$L__BB0_48:
	setp.eq.s32 	%p59, %r280, 0;
	mov.b32 	%r298, 0;
	mov.f64 	%fd939, 0d0000000000000000;
	mov.u32 	%r285, %r298;
	@%p59 bra 	$L__BB0_50;
	ld.param.u64 	%rd240, [_ZN4impl12dgemm_kernelEPKdS1_Pdmmmbbmmm_param_9];
	ld.param.s8 	%rs19, [_ZN4impl12dgemm_kernelEPKdS1_Pdmmmbbmmm_param_7];
	add.s32 	%r298, %r280, -1;
	setp.eq.s16 	%p60, %rs19, 0;
	shl.b64 	%rd185, %rd240, 8;
	selp.b64 	%rd186, %rd185, 256, %p60;
	mad.lo.s64 	%rd184, %rd186, 3, %rd251;
	// begin inline asm
	ld.global.nc.f64 %fd939, [%rd184];
	// end inline asm
$L__BB0_50:
	bar.sync 	0;
	st.shared.f64 	[%r34], %fd932;
	st.shared.f64 	[%r34+4096], %fd933;
	st.shared.f64 	[%r34+8192], %fd934;
	st.shared.f64 	[%r34+12288], %fd935;
	st.shared.f64 	[%r35], %fd942;
	st.shared.f64 	[%r35+4096], %fd941;
	st.shared.f64 	[%r35+8192], %fd940;
	st.shared.f64 	[%r35+12288], %fd939;
	bar.sync 	0;
	@%p61 bra 	$L__BB0_52;
	ld.shared.f64 	%fd276, [%r32];
	ld.shared.f64 	%fd308, [%r32+8];
	ld.shared.f64 	%fd340, [%r32+16];
	ld.shared.f64 	%fd372, [%r32+24];
	ld.shared.f64 	%fd275, [%r33];
	ld.shared.f64 	%fd283, [%r33+8];
	ld.shared.f64 	%fd291, [%r33+16];
	ld.shared.f64 	%fd299, [%r33+24];
	// begin inline asm
	mma.sync.aligned.m8n8k4.row.col.f64.f64.f64.f64 {%fd970,%fd954},{%fd275},{%fd276},{%fd970,%fd954};
	// end inline asm
	// begin inline asm
	mma.sync.aligned.m8n8k4.row.col.f64.f64.f64.f64 {%fd969,%fd953},{%fd283},{%fd276},{%fd969,%fd953};
	// end inline asm
	// begin inline asm
	mma.sync.aligned.m8n8k4.row.col.f64.f64.f64.f64 {%fd968,%fd952},{%fd291},{%fd276},{%fd968,%fd952};
	// end inline asm
	// begin inline asm
	mma.sync.aligned.m8n8k4.row.col.f64.f64.f64.f64 {%fd967,%fd951},{%fd299},{%fd276},{%fd967,%fd951};
	// end inline asm
	// begin inline asm
	mma.sync.aligned.m8n8k4.row.col.f64.f64.f64.f64 {%fd966,%fd950},{%fd275},{%fd308},{%fd966,%fd950};
	// end inline asm
	// begin inline asm
	mma.sync.aligned.m8n8k4.row.col.f64.f64.f64.f64 {%fd965,%fd949},{%fd283},{%fd308},{%fd965,%fd949};
	// end inline asm
	// begin inline asm
	mma.sync.aligned.m8n8k4.row.col.f64.f64.f64.f64 {%fd964,%fd948},{%fd291},{%fd308},{%fd964,%fd948};
	// end inline asm
	// begin inline asm
	mma.sync.aligned.m8n8k4.row.col.f64.f64.f64.f64 {%fd963,%fd947},{%fd299},{%fd308},{%fd963,%fd947};
	// end inline asm
	// begin inline asm
	mma.sync.aligned.m8n8k4.row.col.f64.f64.f64.f64 {%fd962,%fd946},{%fd275},{%fd340},{%fd962,%fd946};
	// end inline asm
	// begin inline asm
	mma.sync.aligned.m8n8k4.row.col.f64.f64.f64.f64 {%fd961,%fd945},{%fd283},{%fd340},{%fd961,%fd945};
	// end inline asm
	// begin inline asm
	mma.sync.aligned.m8n8k4.row.col.f64.f64.f64.f64 {%fd960,%fd944},{%fd291},{%fd340},{%fd960,%fd944};
	// end inline asm
	// begin inline asm
	mma.sync.aligned.m8n8k4.row.col.f64.f64.f64.f64 {%fd959,%fd943},{%fd299},{%fd340},{%fd959,%fd943};
	// end inline asm
	// begin inline asm
	mma.sync.aligned.m8n8k4.row.col.f64.f64.f64.f64 {%fd958,%fd971},{%fd275},{%fd372},{%fd958,%fd971};
	// end inline asm
	// begin inline asm
	mma.sync.aligned.m8n8k4.row.col.f64.f64.f64.f64 {%fd957,%fd972},{%fd283},{%fd372},{%fd957,%fd972};
	// end inline asm
	// begin inline asm
	mma.sync.aligned.m8n8k4.row.col.f64.f64.f64.f64 {%fd956,%fd973},{%fd291},{%fd372},{%fd956,%fd973};
	// end inline asm
	// begin inline asm
	mma.sync.aligned.m8n8k4.row.col.f64.f64.f64.f64 {%fd955,%fd974},{%fd299},{%fd372},{%fd955,%fd974};
	// end inline asm
	ld.shared.f64 	%fd404, [%r32+264];
	ld.shared.f64 	%fd436, [%r32+256];
	ld.shared.f64 	%fd468, [%r32+280];
	ld.shared.f64 	%fd500, [%r32+272];
	ld.shared.f64 	%fd403, [%r33+264];
	ld.shared.f64 	%fd411, [%r33+256];
	ld.shared.f64 	%fd419, [%r33+280];
	ld.shared.f64 	%fd427, [%r33+272];
	// begin inline asm
	mma.sync.aligned.m8n8k4.row.col.f64.f64.f64.f64 {%fd970,%fd954},{%fd403},{%fd404},{%fd970,%fd954};
	// end inline asm
	// begin inline asm
	mma.sync.aligned.m8n8k4.row.col.f64.f64.f64.f64 {%fd969,%fd953},{%fd411},{%fd404},{%fd969,%fd953};
	// end inline asm
	// begin inline asm
	mma.sync.aligned.m8n8k4.row.col.f64.f64.f64.f64 {%fd968,%fd952},{%fd419},{%fd404},{%fd968,%fd952};
	// end inline asm
	// begin inline asm
	mma.sync.aligned.m8n8k4.row.col.f64.f64.f64.f64 {%fd967,%fd951},{%fd427},{%fd404},{%fd967,%fd951};
	// end inline asm
	// begin inline asm
	mma.sync.aligned.m8n8k4.row.col.f64.f64.f64.f64 {%fd966,%fd950},{%fd403},{%fd436},{%fd966,%fd950};
	// end inline asm
	// begin inline asm
	mma.sync.aligned.m8n8k4.row.col.f64.f64.f64.f64 {%fd965,%fd949},{%fd411},{%fd436},{%fd965,%fd949};
	// end inline asm
	// begin inline asm
	mma.sync.aligned.m8n8k4.row.col.f64.f64.f64.f64 {%fd964,%fd948},{%fd419},{%fd436},{%fd964,%fd948};
	// end inline asm
	// begin inline asm
	mma.sync.aligned.m8n8k4.row.col.f64.f64.f64.f64 {%fd963,%fd947},{%fd427},{%fd436},{%fd963,%fd947};
	// end inline asm
	// begin inline asm
	mma.sync.aligned.m8n8k4.row.col.f64.f64.f64.f64 {%fd962,%fd946},{%fd403},{%fd468},{%fd962,%fd946};
	// end inline asm
	// begin inline asm
	mma.sync.aligned.m8n8k4.row.col.f64.f64.f64.f64 {%fd961,%fd945},{%fd411},{%fd468},{%fd961,%fd945};
	// end inline asm
	// begin inline asm
	mma.sync.aligned.m8n8k4.row.col.f64.f64.f64.f64 {%fd960,%fd944},{%fd419},{%fd468},{%fd960,%fd944};
	// end inline asm
	// begin inline asm
	mma.sync.aligned.m8n8k4.row.col.f64.f64.f64.f64 {%fd959,%fd943},{%fd427},{%fd468},{%fd959,%fd943};
	// end inline asm
	// begin inline asm
	mma.sync.aligned.m8n8k4.row.col.f64.f64.f64.f64 {%fd958,%fd971},{%fd403},{%fd500},{%fd958,%fd971};
	// end inline asm
	// begin inline asm
	mma.sync.aligned.m8n8k4.row.col.f64.f64.f64.f64 {%fd957,%fd972},{%fd411},{%fd500},{%fd957,%fd972};
	// end inline asm
	// begin inline asm
	mma.sync.aligned.m8n8k4.row.col.f64.f64.f64.f64 {%fd956,%fd973},{%fd419},{%fd500},{%fd956,%fd973};
	// end inline asm
	// begin inline asm
	mma.sync.aligned.m8n8k4.row.col.f64.f64.f64.f64 {%fd955,%fd974},{%fd427},{%fd500},{%fd955,%fd974};
	// end inline asm
	ld.shared.f64 	%fd532, [%r32+528];
	ld.shared.f64 	%fd564, [%r32+536];
	ld.shared.f64 	%fd596, [%r32+512];
	ld.shared.f64 	%fd628, [%r32+520];
	ld.shared.f64 	%fd531, [%r33+528];
	ld.shared.f64 	%fd539, [%r33+536];
	ld.shared.f64 	%fd547, [%r33+512];
	ld.shared.f64 	%fd555, [%r33+520];
	// begin inline asm
	mma.sync.aligned.m8n8k4.row.col.f64.f64.f64.f64 {%fd970,%fd954},{%fd531},{%fd532},{%fd970,%fd954};
	// end inline asm
	// begin inline asm
	mma.sync.aligned.m8n8k4.row.col.f64.f64.f64.f64 {%fd969,%fd953},{%fd539},{%fd532},{%fd969,%fd953};
	// end inline asm
	// begin inline asm
	mma.sync.aligned.m8n8k4.row.col.f64.f64.f64.f64 {%fd968,%fd952},{%fd547},{%fd532},{%fd968,%fd952};
	// end inline asm
	// begin inline asm
	mma.sync.aligned.m8n8k4.row.col.f64.f64.f64.f64 {%fd967,%fd951},{%fd555},{%fd532},{%fd967,%fd951};
	// end inline asm
	// begin inline asm
	mma.sync.aligned.m8n8k4.row.col.f64.f64.f64.f64 {%fd966,%fd950},{%fd531},{%fd564},{%fd966,%fd950};
	// end inline asm
	// begin inline asm
	mma.sync.aligned.m8n8k4.row.col.f64.f64.f64.f64 {%fd965,%fd949},{%fd539},{%fd564},{%fd965,%fd949};
	// end inline asm
	// begin inline asm
	mma.sync.aligned.m8n8k4.row.col.f64.f64.f64.f64 {%fd964,%fd948},{%fd547},{%fd564},{%fd964,%fd948};
	// end inline asm
	// begin inline asm
	mma.sync.aligned.m8n8k4.row.col.f64.f64.f64.f64 {%fd963,%fd947},{%fd555},{%fd564},{%fd963,%fd947};
	// end inline asm
	// begin inline asm
	mma.sync.aligned.m8n8k4.row.col.f64.f64.f64.f64 {%fd962,%fd946},{%fd531},{%fd596},{%fd962,%fd946};
	// end inline asm
	// begin inline asm
	mma.sync.aligned.m8n8k4.row.col.f64.f64.f64.f64 {%fd961,%fd945},{%fd539},{%fd596},{%fd961,%fd945};
	// end inline asm
	// begin inline asm
	mma.sync.aligned.m8n8k4.row.col.f64.f64.f64.f64 {%fd960,%fd944},{%fd547},{%fd596},{%fd960,%fd944};
	// end inline asm
	// begin inline asm
	mma.sync.aligned.m8n8k4.row.col.f64.f64.f64.f64 {%fd959,%fd943},{%fd555},{%fd596},{%fd959,%fd943};
	// end inline asm
	// begin inline asm
	mma.sync.aligned.m8n8k4.row.col.f64.f64.f64.f64 {%fd958,%fd971},{%fd531},{%fd628},{%fd958,%fd971};
	// end inline asm
	// begin inline asm
	mma.sync.aligned.m8n8k4.row.col.f64.f64.f64.f64 {%fd957,%fd972},{%fd539},{%fd628},{%fd957,%fd972};
	// end inline asm
	// begin inline asm
	mma.sync.aligned.m8n8k4.row.col.f64.f64.f64.f64 {%fd956,%fd973},{%fd547},{%fd628},{%fd956,%fd973};
	// end inline asm
	// begin inline asm
	mma.sync.aligned.m8n8k4.row.col.f64.f64.f64.f64 {%fd955,%fd974},{%fd555},{%fd628},{%fd955,%fd974};
	// end inline asm
	ld.shared.f64 	%fd660, [%r32+792];
	ld.shared.f64 	%fd692, [%r32+784];
	ld.shared.f64 	%fd724, [%r32+776];
	ld.shared.f64 	%fd756, [%r32+768];
	ld.shared.f64 	%fd659, [%r33+792];
	ld.shared.f64 	%fd667, [%r33+784];
	ld.shared.f64 	%fd675, [%r33+776];
	ld.shared.f64 	%fd683, [%r33+768];
	// begin inline asm
	mma.sync.aligned.m8n8k4.row.col.f64.f64.f64.f64 {%fd970,%fd954},{%fd659},{%fd660},{%fd970,%fd954};
	// end inline asm
	// begin inline asm
	mma.sync.aligned.m8n8k4.row.col.f64.f64.f64.f64 {%fd969,%fd953},{%fd667},{%fd660},{%fd969,%fd953};
	// end inline asm
	// begin inline asm
	mma.sync.aligned.m8n8k4.row.col.f64.f64.f64.f64 {%fd968,%fd952},{%fd675},{%fd660},{%fd968,%fd952};
	// end inline asm
	// begin inline asm
	mma.sync.aligned.m8n8k4.row.col.f64.f64.f64.f64 {%fd967,%fd951},{%fd683},{%fd660},{%fd967,%fd951};
	// end inline asm
	// begin inline asm
	mma.sync.aligned.m8n8k4.row.col.f64.f64.f64.f64 {%fd966,%fd950},{%fd659},{%fd692},{%fd966,%fd950};
	// end inline asm
	// begin inline asm
	mma.sync.aligned.m8n8k4.row.col.f64.f64.f64.f64 {%fd965,%fd949},{%fd667},{%fd692},{%fd965,%fd949};
	// end inline asm
	// begin inline asm
	mma.sync.aligned.m8n8k4.row.col.f64.f64.f64.f64 {%fd964,%fd948},{%fd675},{%fd692},{%fd964,%fd948};
	// end inline asm
	// begin inline asm
	mma.sync.aligned.m8n8k4.row.col.f64.f64.f64.f64 {%fd963,%fd947},{%fd683},{%fd692},{%fd963,%fd947};
	// end inline asm
	// begin inline asm
	mma.sync.aligned.m8n8k4.row.col.f64.f64.f64.f64 {%fd962,%fd946},{%fd659},{%fd724},{%fd962,%fd946};
	// end inline asm
	// begin inline asm
	mma.sync.aligned.m8n8k4.row.col.f64.f64.f64.f64 {%fd961,%fd945},{%fd667},{%fd724},{%fd961,%fd945};
	// end inline asm
	// begin inline asm
	mma.sync.aligned.m8n8k4.row.col.f64.f64.f64.f64 {%fd960,%fd944},{%fd675},{%fd724},{%fd960,%fd944};
	// end inline asm
	// begin inline asm
	mma.sync.aligned.m8n8k4.row.col.f64.f64.f64.f64 {%fd959,%fd943},{%fd683},{%fd724},{%fd959,%fd943};
	// end inline asm
	// begin inline asm
	mma.sync.aligned.m8n8k4.row.col.f64.f64.f64.f64 {%fd958,%fd971},{%fd659},{%fd756},{%fd958,%fd971};
	// end inline asm
	// begin inline asm
	mma.sync.aligned.m8n8k4.row.col.f64.f64.f64.f64 {%fd957,%fd972},{%fd667},{%fd756},{%fd957,%fd972};
	// end inline asm
	// begin inline asm
	mma.sync.aligned.m8n8k4.row.col.f64.f64.f64.f64 {%fd956,%fd973},{%fd675},{%fd756},{%fd956,%fd973};
	// end inline asm
	// begin inline asm
	mma.sync.aligned.m8n8k4.row.col.f64.f64.f64.f64 {%fd955,%fd974},{%fd683},{%fd756},{%fd955,%fd974};
	// end inline asm
$L__BB0_52:
	ld.param.u64 	%rd241, [_ZN4impl12dgemm_kernelEPKdS1_Pdmmmbbmmm_param_9];
	ld.param.u64 	%rd234, [_ZN4impl12dgemm_kernelEPKdS1_Pdmmmbbmmm_param_8];
	ld.param.s8 	%rs20, [_ZN4impl12dgemm_kernelEPKdS1_Pdmmmbbmmm_param_7];
	ld.param.s8 	%rs11, [_ZN4impl12dgemm_kernelEPKdS1_Pdmmmbbmmm_param_6];
	add.s64 	%rd250, %rd250, -16;
	setp.gt.u64 	%p62, %rd250, 16;
	setp.eq.s16 	%p63, %rs11, 0;
	shl.b64 	%rd187, %rd234, 7;
	selp.b64 	%rd188, %rd187, 128, %p63;
	add.s64 	%rd252, %rd252, %rd188;
	setp.eq.s16 	%p64, %rs20, 0;
	shl.b64 	%rd189, %rd241, 7;
	selp.b64 	%rd190, 128, %rd189, %p64;
	add.s64 	%rd251, %rd251, %rd190;
	mov.u32 	%r277, %r290;
	mov.u32 	%r278, %r291;
	mov.u32 	%r279, %r292;
	mov.u32 	%r280, %r298;
	mov.u32 	%r281, %r299;
	mov.u32 	%r282, %r300;
	mov.u32 	%r283, %r301;
	mov.u32 	%r284, %r293;
	@%p62 bra 	$L__BB0_30;
$L__BB0_53:
	not.pred 	%p65, %p1;
	@%p65 bra 	$L__BB0_97;
	mov.u32 	%r73, %tid.x;
	and.b32  	%r74, %r73, 1020;
	add.s32 	%r253, %r73, 1;
	and.b32  	%r254, %r253, 3;
	or.b32  	%r255, %r254, %r74;
	// begin inline asm
	mov.b64 {%r157,%r158}, %fd969;
	// end inline asm
	shfl.sync.idx.b32	%r160|%p66, %r158, %r255, 31, -1;
	shfl.sync.idx.b32	%r159|%p67, %r157, %r255, 31, -1;
	// begin inline asm
	mov.b64 %fd1065, {%r159,%r160};
	// end inline asm
	// begin inline asm
	mov.b64 {%r161,%r162}, %fd965;
	// end inline asm
	shfl.sync.idx.b32	%r164|%p68, %r162, %r255, 31, -1;
	shfl.sync.idx.b32	%r163|%p69, %r161, %r255, 31, -1;
	// begin inline asm
	mov.b64 %fd1061, {%r163,%r164};
	// end inline asm
	// begin inline asm
	mov.b64 {%r165,%r166}, %fd961;
	// end inline asm
	shfl.sync.idx.b32	%r168|%p70, %r166, %r255, 31, -1;
	shfl.sync.idx.b32	%r167|%p71, %r165, %r255, 31, -1;
	// begin inline asm
	mov.b64 %fd1057, {%r167,%r168};
	// end inline asm
	// begin inline asm
	mov.b64 {%r169,%r170}, %fd957;
	// end inline asm
	shfl.sync.idx.b32	%r172|%p72, %r170, %r255, 31, -1;
	shfl.sync.idx.b32	%r171|%p73, %r169, %r255, 31, -1;
	// begin inline asm
	mov.b64 %fd1053, {%r171,%r172};
	// end inline asm
	// begin inline asm
	mov.b64 {%r173,%r174}, %fd953;
	// end inline asm
	shfl.sync.idx.b32	%r176|%p74, %r174, %r255, 31, -1;
	shfl.sync.idx.b32	%r175|%p75, %r173, %r255, 31, -1;
	// begin inline asm
	mov.b64 %fd1049, {%r175,%r176};
	// end inline asm
	// begin inline asm
	mov.b64 {%r177,%r178}, %fd949;
	// end inline asm
	shfl.sync.idx.b32	%r180|%p76, %r178, %r255, 31, -1;
	shfl.sync.idx.b32	%r179|%p77, %r177, %r255, 31, -1;
	// begin inline asm
	mov.b64 %fd1045, {%r179,%r180};
	// end inline asm
	// begin inline asm
	mov.b64 {%r181,%r182}, %fd945;
	// end inline asm
	shfl.sync.idx.b32	%r184|%p78, %r182, %r255, 31, -1;
	shfl.sync.idx.b32	%r183|%p79, %r181, %r255, 31, -1;
	// begin inline asm
	mov.b64 %fd1041, {%r183,%r184};
	// end inline asm
	// begin inline asm
	mov.b64 {%r185,%r186}, %fd972;
	// end inline asm
	shfl.sync.idx.b32	%r188|%p80, %r186, %r255, 31, -1;
	shfl.sync.idx.b32	%r187|%p81, %r185, %r255, 31, -1;
	// begin inline asm
	mov.b64 %fd800, {%r187,%r188};
	// end inline asm
	and.b32  	%r75, %r73, 3;
	xor.b32  	%r256, %r75, 2;
	or.b32  	%r257, %r256, %r74;
	// begin inline asm
	mov.b64 {%r189,%r190}, %fd968;
	// end inline asm
	shfl.sync.idx.b32	%r192|%p82, %r190, %r257, 31, -1;
	shfl.sync.idx.b32	%r191|%p83, %r189, %r257, 31, -1;
	// begin inline asm
	mov.b64 %fd802, {%r191,%r192};
	// end inline asm
	// begin inline asm
	mov.b64 {%r193,%r194}, %fd964;
	// end inline asm
	shfl.sync.idx.b32	%r196|%p84, %r194, %r257, 31, -1;
	shfl.sync.idx.b32	%r195|%p85, %r193, %r257, 31, -1;
	// begin inline asm
	mov.b64 %fd804, {%r195,%r196};
	// end inline asm
	// begin inline asm
	mov.b64 {%r197,%r198}, %fd960;
	// end inline asm
	shfl.sync.idx.b32	%r200|%p86, %r198, %r257, 31, -1;
	shfl.sync.idx.b32	%r199|%p87, %r197, %r257, 31, -1;
	// begin inline asm
	mov.b64 %fd806, {%r199,%r200};
	// end inline asm
	// begin inline asm
	mov.b64 {%r201,%r202}, %fd956;
	// end inline asm
	shfl.sync.idx.b32	%r204|%p88, %r202, %r257, 31, -1;
	shfl.sync.idx.b32	%r203|%p89, %r201, %r257, 31, -1;
	// begin inline asm
	mov.b64 %fd808, {%r203,%r204};
	// end inline asm
	// begin inline asm
	mov.b64 {%r205,%r206}, %fd952;
	// end inline asm
	shfl.sync.idx.b32	%r208|%p90, %r206, %r257, 31, -1;
	shfl.sync.idx.b32	%r207|%p91, %r205, %r257, 31, -1;
	// begin inline asm
	mov.b64 %fd810, {%r207,%r208};
	// end inline asm
	// begin inline asm
	mov.b64 {%r209,%r210}, %fd948;
	// end inline asm
	shfl.sync.idx.b32	%r212|%p92, %r210, %r257, 31, -1;
	shfl.sync.idx.b32	%r211|%p93, %r209, %r257, 31, -1;
	// begin inline asm
	mov.b64 %fd812, {%r211,%r212};
	// end inline asm
	// begin inline asm
	mov.b64 {%r213,%r214}, %fd944;
	// end inline asm
	shfl.sync.idx.b32	%r216|%p94, %r214, %r257, 31, -1;
	shfl.sync.idx.b32	%r215|%p95, %r213, %r257, 31, -1;
	// begin inline asm
	mov.b64 %fd814, {%r215,%r216};
	// end inline asm
	// begin inline asm
	mov.b64 {%r217,%r218}, %fd973;
	// end inline asm
	shfl.sync.idx.b32	%r220|%p96, %r218, %r257, 31, -1;
	shfl.sync.idx.b32	%r219|%p97, %r217, %r257, 31, -1;
	// begin inline asm
	mov.b64 %fd1037, {%r219,%r220};
	// end inline asm
	add.s32 	%r258, %r73, -1;
	and.b32  	%r259, %r258, 3;
	or.b32  	%r260, %r259, %r74;
	// begin inline asm
	mov.b64 {%r221,%r222}, %fd967;
	// end inline asm
	shfl.sync.idx.b32	%r224|%p98, %r222, %r260, 31, -1;
	shfl.sync.idx.b32	%r223|%p99, %r221, %r260, 31, -1;
	// begin inline asm
	mov.b64 %fd818, {%r223,%r224};
	// end inline asm
	// begin inline asm
	mov.b64 {%r225,%r226}, %fd963;
	// end inline asm
	shfl.sync.idx.b32	%r228|%p100, %r226, %r260, 31, -1;
	shfl.sync.idx.b32	%r227|%p101, %r225, %r260, 31, -1;
	// begin inline asm
	mov.b64 %fd820, {%r227,%r228};
	// end inline asm
	// begin inline asm
	mov.b64 {%r229,%r230}, %fd959;
	// end inline asm
	shfl.sync.idx.b32	%r232|%p102, %r230, %r260, 31, -1;
	shfl.sync.idx.b32	%r231|%p103, %r229, %r260, 31, -1;
	// begin inline asm
	mov.b64 %fd822, {%r231,%r232};
	// end inline asm
	// begin inline asm
	mov.b64 {%r233,%r234}, %fd955;
	// end inline asm
	shfl.sync.idx.b32	%r236|%p104, %r234, %r260, 31, -1;
	shfl.sync.idx.b32	%r235|%p105, %r233, %r260, 31, -1;
	// begin inline asm
	mov.b64 %fd824, {%r235,%r236};
	// end inline asm
	// begin inline asm
	mov.b64 {%r237,%r238}, %fd951;
	// end inline asm
	shfl.sync.idx.b32	%r240|%p106, %r238, %r260, 31, -1;
	shfl.sync.idx.b32	%r239|%p107, %r237, %r260, 31, -1;
	// begin inline asm
	mov.b64 %fd826, {%r239,%r240};
	// end inline asm
	// begin inline asm
	mov.b64 {%r241,%r242}, %fd947;
	// end inline asm
	shfl.sync.idx.b32	%r244|%p108, %r242, %r260, 31, -1;
	shfl.sync.idx.b32	%r243|%p109, %r241, %r260, 31, -1;
	// begin inline asm
	mov.b64 %fd828, {%r243,%r244};
	// end inline asm
	// begin inline asm
	mov.b64 {%r245,%r246}, %fd943;
	// end inline asm
	shfl.sync.idx.b32	%r248|%p110, %r246, %r260, 31, -1;
	shfl.sync.idx.b32	%r247|%p111, %r245, %r260, 31, -1;
	// begin inline asm
	mov.b64 %fd830, {%r247,%r248};
	// end inline asm
	// begin inline asm
	mov.b64 {%r249,%r250}, %fd974;
	// end inline asm
	shfl.sync.idx.b32	%r252|%p112, %r250, %r260, 31, -1;
	shfl.sync.idx.b32	%r251|%p113, %r249, %r260, 31, -1;
	// begin inline asm
	mov.b64 %fd1070, {%r251,%r252};
	// end inline asm
	and.b32  	%r261, %r73, 2;
	setp.eq.s32 	%p114, %r261, 0;
	mov.f64 	%fd1007, %fd830;
	mov.f64 	%fd1040, %fd814;
	mov.f64 	%fd1011, %fd828;
	mov.f64 	%fd1044, %fd812;
	mov.f64 	%fd1015, %fd826;
	mov.f64 	%fd1048, %fd810;
	mov.f64 	%fd1019, %fd824;
	mov.f64 	%fd1052, %fd808;
	mov.f64 	%fd1023, %fd822;
	mov.f64 	%fd1056, %fd806;
	mov.f64 	%fd1027, %fd820;
	mov.f64 	%fd1060, %fd804;
	mov.f64 	%fd1031, %fd818;
	mov.f64 	%fd1064, %fd802;
	mov.f64 	%fd1035, %fd971;
	mov.f64 	%fd1036, %fd800;
	@%p114 bra 	$L__BB0_56;
	mov.f64 	%fd1007, %fd1041;
	mov.f64 	%fd1040, %fd946;
	mov.f64 	%fd1041, %fd830;
	mov.f64 	%fd946, %fd814;
	mov.f64 	%fd1011, %fd1045;
	mov.f64 	%fd1044, %fd950;
	mov.f64 	%fd1045, %fd828;
	mov.f64 	%fd950, %fd812;
	mov.f64 	%fd1015, %fd1049;
	mov.f64 	%fd1048, %fd954;
	mov.f64 	%fd1049, %fd826;
	mov.f64 	%fd954, %fd810;
	mov.f64 	%fd1019, %fd1053;
	mov.f64 	%fd1052, %fd958;
	mov.f64 	%fd1053, %fd824;
	mov.f64 	%fd958, %fd808;
	mov.f64 	%fd1023, %fd1057;
	mov.f64 	%fd1056, %fd962;
	mov.f64 	%fd1057, %fd822;
	mov.f64 	%fd962, %fd806;
	mov.f64 	%fd1027, %fd1061;
	mov.f64 	%fd1060, %fd966;
	mov.f64 	%fd1061, %fd820;
	mov.f64 	%fd966, %fd804;
	mov.f64 	%fd1031, %fd1065;
	mov.f64 	%fd1064, %fd970;
	mov.f64 	%fd1065, %fd818;
	mov.f64 	%fd970, %fd802;
	mov.f64 	%fd1035, %fd1037;
	mov.f64 	%fd1036, %fd1070;
	mov.f64 	%fd1037, %fd971;
	mov.f64 	%fd1070, %fd800;
$L__BB0_56:
	and.b32  	%r262, %r73, 1;
	setp.eq.b32 	%p115, %r262, 1;
	not.pred 	%p116, %p115;
	mov.f64 	%fd1039, %fd1007;
	mov.f64 	%fd1043, %fd1011;
	mov.f64 	%fd1047, %fd1015;
	mov.f64 	%fd1051, %fd1019;
	mov.f64 	%fd1055, %fd1023;
	mov.f64 	%fd1059, %fd1027;
	mov.f64 	%fd1063, %fd1031;
	mov.f64 	%fd1067, %fd1035;
	mov.f64 	%fd1068, %fd1036;
	mov.f64 	%fd1069, %fd1037;
	@%p116 bra 	$L__BB0_58;
	mov.f64 	%fd1039, %fd1040;
	mov.f64 	%fd1040, %fd1041;
	mov.f64 	%fd1041, %fd946;
	mov.f64 	%fd946, %fd1007;
	mov.f64 	%fd1043, %fd1044;
	mov.f64 	%fd1044, %fd1045;
	mov.f64 	%fd1045, %fd950;
	mov.f64 	%fd950, %fd1011;
	mov.f64 	%fd1047, %fd1048;
	mov.f64 	%fd1048, %fd1049;
	mov.f64 	%fd1049, %fd954;
	mov.f64 	%fd954, %fd1015;
	mov.f64 	%fd1051, %fd1052;
	mov.f64 	%fd1052, %fd1053;
	mov.f64 	%fd1053, %fd958;
	mov.f64 	%fd958, %fd1019;
	mov.f64 	%fd1055, %fd1056;
	mov.f64 	%fd1056, %fd1057;
	mov.f64 	%fd1057, %fd962;
	mov.f64 	%fd962, %fd1023;
	mov.f64 	%fd1059, %fd1060;
	mov.f64 	%fd1060, %fd1061;
	mov.f64 	%fd1061, %fd966;
	mov.f64 	%fd966, %fd1027;
	mov.f64 	%fd1063, %fd1064;
	mov.f64 	%fd1064, %fd1065;
	mov.f64 	%fd1065, %fd970;
	mov.f64 	%fd970, %fd1031;
	mov.f64 	%fd1067, %fd1070;
	mov.f64 	%fd1068, %fd1035;
	mov.f64 	%fd1069, %fd1036;
	mov.f64 	%fd1070, %fd1037;
$L__BB0_58:
	neg.s32 	%r264, %r73;
	and.b32  	%r265, %r264, 3;
	add.s32 	%r76, %r74, %r265;
	setp.ge.u32 	%p117, %r76, %r276;
	@%p117 bra 	$L__BB0_67;
	ld.param.u64 	%rd243, [_ZN4impl12dgemm_kernelEPKdS1_Pdmmmbbmmm_param_10];
	mul.wide.u32 	%rd191, %r76, 8;
	add.s64 	%rd29, %rd21, %rd191;
	ld.global.f64 	%fd833, [%rd29];
	add.f64 	%fd834, %fd970, %fd833;
	st.global.f64 	[%rd29], %fd834;
	and.b64  	%rd30, %rd243, 4294967295;
	setp.eq.s32 	%p118, %r275, 1;
	@%p118 bra 	$L__BB0_97;
	shl.b64 	%rd192, %rd30, 3;
	add.s64 	%rd31, %rd29, %rd192;
	ld.global.f64 	%fd835, [%rd31];
	add.f64 	%fd836, %fd966, %fd835;
	st.global.f64 	[%rd31], %fd836;
	setp.eq.s32 	%p119, %r275, 2;
	@%p119 bra 	$L__BB0_97;
	add.s64 	%rd32, %rd31, %rd192;
	ld.global.f64 	%fd837, [%rd32];
	add.f64 	%fd838, %fd962, %fd837;
	st.global.f64 	[%rd32], %fd838;
	setp.eq.s32 	%p120, %r275, 3;
	@%p120 bra 	$L__BB0_67;
	add.s64 	%rd33, %rd32, %rd192;
	ld.global.f64 	%fd839, [%rd33];
	add.f64 	%fd840, %fd958, %fd839;
	st.global.f64 	[%rd33], %fd840;
	setp.eq.s32 	%p121, %r275, 4;
	@%p121 bra 	$L__BB0_67;
	add.s64 	%rd34, %rd33, %rd192;
	ld.global.f64 	%fd841, [%rd34];
	add.f64 	%fd842, %fd954, %fd841;
	st.global.f64 	[%rd34], %fd842;
	setp.eq.s32 	%p122, %r275, 5;
	@%p122 bra 	$L__BB0_67;
	add.s64 	%rd35, %rd34, %rd192;
	ld.global.f64 	%fd843, [%rd35];
	add.f64 	%fd844, %fd950, %fd843;
	st.global.f64 	[%rd35], %fd844;
	add.s32 	%r77, %r275, -6;
	setp.eq.s32 	%p123, %r77, 0;
	@%p123 bra 	$L__BB0_67;
	add.s64 	%rd198, %rd35, %rd192;
	ld.global.f64 	%fd845, [%rd198];
	add.f64 	%fd846, %fd946, %fd845;
	st.global.f64 	[%rd198], %fd846;
	add.s64 	%rd36, %rd198, %rd192;
	setp.eq.s32 	%p124, %r77, 1;
	@%p124 bra 	$L__BB0_67;
	ld.global.f64 	%fd847, [%rd36];
	add.f64 	%fd848, %fd1067, %fd847;
	st.global.f64 	[%rd36], %fd848;
$L__BB0_67:
	setp.lt.u32 	%p125, %r275, 9;
	@%p125 bra 	$L__BB0_97;
	ld.param.u64 	%rd244, [_ZN4impl12dgemm_kernelEPKdS1_Pdmmmbbmmm_param_10];
	shl.b64 	%rd199, %rd244, 3;
	and.b64  	%rd37, %rd199, 4294967288;
	shl.b64 	%rd200, %rd244, 6;
	and.b64  	%rd201, %rd200, 34359738304;
	add.s64 	%rd38, %rd21, %rd201;
	sub.s32 	%r266, 1, %r73;
	and.b32  	%r267, %r266, 3;
	add.s32 	%r79, %r267, %r74;
	setp.ge.u32 	%p126, %r79, %r276;
	@%p126 bra 	$L__BB0_77;
	ld.param.u64 	%rd245, [_ZN4impl12dgemm_kernelEPKdS1_Pdmmmbbmmm_param_10];
	mul.wide.u32 	%rd202, %r79, 8;
	add.s64 	%rd39, %rd38, %rd202;
	ld.global.f64 	%fd849, [%rd39];
	add.f64 	%fd850, %fd1065, %fd849;
	st.global.f64 	[%rd39], %fd850;
	and.b64  	%rd40, %rd245, 4294967295;
	setp.eq.s32 	%p127, %r275, 9;
	@%p127 bra 	$L__BB0_97;
	shl.b64 	%rd203, %rd40, 3;
	add.s64 	%rd41, %rd39, %rd203;
	ld.global.f64 	%fd851, [%rd41];
	add.f64 	%fd852, %fd1061, %fd851;
	st.global.f64 	[%rd41], %fd852;
	setp.eq.s32 	%p128, %r275, 10;
	@%p128 bra 	$L__BB0_97;
	add.s64 	%rd42, %rd41, %rd203;
	ld.global.f64 	%fd853, [%rd42];
	add.f64 	%fd854, %fd1057, %fd853;
	st.global.f64 	[%rd42], %fd854;
	setp.eq.s32 	%p129, %r275, 11;
	@%p129 bra 	$L__BB0_77;
	add.s64 	%rd43, %rd42, %rd203;
	ld.global.f64 	%fd855, [%rd43];
	add.f64 	%fd856, %fd1053, %fd855;
	st.global.f64 	[%rd43], %fd856;
	setp.eq.s32 	%p130, %r275, 12;
	@%p130 bra 	$L__BB0_77;
	add.s64 	%rd44, %rd43, %rd203;
	ld.global.f64 	%fd857, [%rd44];
	add.f64 	%fd858, %fd1049, %fd857;
	st.global.f64 	[%rd44], %fd858;
	setp.eq.s32 	%p131, %r275, 13;
	@%p131 bra 	$L__BB0_77;
	add.s64 	%rd45, %rd44, %rd203;
	ld.global.f64 	%fd859, [%rd45];
	add.f64 	%fd860, %fd1045, %fd859;
	st.global.f64 	[%rd45], %fd860;
	add.s32 	%r80, %r275, -14;
	setp.eq.s32 	%p132, %r80, 0;
	@%p132 bra 	$L__BB0_77;
	add.s64 	%rd209, %rd45, %rd203;
	ld.global.f64 	%fd861, [%rd209];
	add.f64 	%fd862, %fd1041, %fd861;
	st.global.f64 	[%rd209], %fd862;
	add.s64 	%rd46, %rd209, %rd203;
	setp.eq.s32 	%p133, %r80, 1;
	@%p133 bra 	$L__BB0_77;
	ld.global.f64 	%fd863, [%rd46];
	add.f64 	%fd864, %fd1068, %fd863;
	st.global.f64 	[%rd46], %fd864;
$L__BB0_77:
	add.s32 	%r268, %r275, -8;
	setp.lt.u32 	%p134, %r268, 9;
	@%p134 bra 	$L__BB0_97;
	shl.b64 	%rd210, %rd37, 3;
	add.s64 	%rd47, %rd38, %rd210;
	sub.s32 	%r269, 2, %r73;
	and.b32  	%r270, %r269, 3;
	add.s32 	%r81, %r270, %r74;
	setp.ge.u32 	%p135, %r81, %r276;
	@%p135 bra 	$L__BB0_87;
	ld.param.u64 	%rd246, [_ZN4impl12dgemm_kernelEPKdS1_Pdmmmbbmmm_param_10];
	mul.wide.u32 	%rd211, %r81, 8;
	add.s64 	%rd48, %rd47, %rd211;
	ld.global.f64 	%fd865, [%rd48];
	add.f64 	%fd866, %fd1064, %fd865;
	st.global.f64 	[%rd48], %fd866;
	and.b64  	%rd49, %rd246, 4294967295;
	setp.eq.s32 	%p136, %r275, 17;
	@%p136 bra 	$L__BB0_97;
	shl.b64 	%rd212, %rd49, 3;
	add.s64 	%rd50, %rd48, %rd212;
	ld.global.f64 	%fd867, [%rd50];
	add.f64 	%fd868, %fd1060, %fd867;
	st.global.f64 	[%rd50], %fd868;
	setp.eq.s32 	%p137, %r275, 18;
	@%p137 bra 	$L__BB0_87;
	add.s64 	%rd51, %rd50, %rd212;
	ld.global.f64 	%fd869, [%rd51];
	add.f64 	%fd870, %fd1056, %fd869;
	st.global.f64 	[%rd51], %fd870;
	setp.eq.s32 	%p138, %r275, 19;
	@%p138 bra 	$L__BB0_87;
	add.s64 	%rd52, %rd51, %rd212;
	ld.global.f64 	%fd871, [%rd52];
	add.f64 	%fd872, %fd1052, %fd871;
	st.global.f64 	[%rd52], %fd872;
	setp.eq.s32 	%p139, %r275, 20;
	@%p139 bra 	$L__BB0_87;
	add.s64 	%rd53, %rd52, %rd212;
	ld.global.f64 	%fd873, [%rd53];
	add.f64 	%fd874, %fd1048, %fd873;
	st.global.f64 	[%rd53], %fd874;
	setp.eq.s32 	%p140, %r275, 21;
	@%p140 bra 	$L__BB0_87;
	add.s64 	%rd54, %rd53, %rd212;
	ld.global.f64 	%fd875, [%rd54];
	add.f64 	%fd876, %fd1044, %fd875;
	st.global.f64 	[%rd54], %fd876;
	add.s32 	%r82, %r275, -22;
	setp.eq.s32 	%p141, %r82, 0;
	@%p141 bra 	$L__BB0_87;
	add.s64 	%rd218, %rd54, %rd212;
	ld.global.f64 	%fd877, [%rd218];
	add.f64 	%fd878, %fd1040, %fd877;
	st.global.f64 	[%rd218], %fd878;
	add.s64 	%rd55, %rd218, %rd212;
	setp.eq.s32 	%p142, %r82, 1;
	@%p142 bra 	$L__BB0_87;
	ld.global.f64 	%fd879, [%rd55];
	add.f64 	%fd880, %fd1069, %fd879;
	st.global.f64 	[%rd55], %fd880;
$L__BB0_87:
	add.s32 	%r271, %r275, -16;
	setp.lt.u32 	%p143, %r271, 9;
	@%p143 bra 	$L__BB0_97;
	xor.b32  	%r272, %r75, 3;
	add.s32 	%r83, %r272, %r74;
	setp.ge.u32 	%p144, %r83, %r276;
	@%p144 bra 	$L__BB0_97;
	ld.param.u64 	%rd247, [_ZN4impl12dgemm_kernelEPKdS1_Pdmmmbbmmm_param_10];
	cvt.u64.u32 	%rd219, %r83;
	add.s64 	%rd220, %rd37, %rd219;
	shl.b64 	%rd221, %rd220, 3;
	add.s64 	%rd56, %rd47, %rd221;
	ld.global.f64 	%fd881, [%rd56];
	add.f64 	%fd882, %fd1063, %fd881;
	st.global.f64 	[%rd56], %fd882;
	and.b64  	%rd57, %rd247, 4294967295;
	setp.eq.s32 	%p145, %r275, 25;
	@%p145 bra 	$L__BB0_97;
	shl.b64 	%rd222, %rd57, 3;
	add.s64 	%rd58, %rd56, %rd222;
	ld.global.f64 	%fd883, [%rd58];
	add.f64 	%fd884, %fd1059, %fd883;
	st.global.f64 	[%rd58], %fd884;
	setp.eq.s32 	%p146, %r275, 26;
	@%p146 bra 	$L__BB0_97;
	add.s64 	%rd59, %rd58, %rd222;
	ld.global.f64 	%fd885, [%rd59];
	add.f64 	%fd886, %fd1055, %fd885;
	st.global.f64 	[%rd59], %fd886;
	setp.eq.s32 	%p147, %r275, 27;
	@%p147 bra 	$L__BB0_97;
	add.s64 	%rd60, %rd59, %rd222;
	ld.global.f64 	%fd887, [%rd60];
	add.f64 	%fd888, %fd1051, %fd887;
	st.global.f64 	[%rd60], %fd888;
	setp.eq.s32 	%p148, %r275, 28;
	@%p148 bra 	$L__BB0_97;
	add.s64 	%rd61, %rd60, %rd222;
	ld.global.f64 	%fd889, [%rd61];
	add.f64 	%fd890, %fd1047, %fd889;
	st.global.f64 	[%rd61], %fd890;
	setp.eq.s32 	%p149, %r275, 29;
	@%p149 bra 	$L__BB0_97;
	add.s64 	%rd62, %rd61, %rd222;
	ld.global.f64 	%fd891, [%rd62];
	add.f64 	%fd892, %fd1043, %fd891;
	st.global.f64 	[%rd62], %fd892;
	add.s32 	%r84, %r275, -30;
	setp.eq.s32 	%p150, %r84, 0;
	@%p150 bra 	$L__BB0_97;
	add.s64 	%rd228, %rd62, %rd222;
	ld.global.f64 	%fd893, [%rd228];
	add.f64 	%fd894, %fd1039, %fd893;
	st.global.f64 	[%rd228], %fd894;
	add.s64 	%rd63, %rd228, %rd222;
	setp.eq.s32 	%p151, %r84, 1;
	@%p151 bra 	$L__BB0_97;
	ld.global.f64 	%fd895, [%rd63];
	add.f64 	%fd896, %fd1070, %fd895;
	st.global.f64 	[%rd63], %fd896;
$L__BB0_97:
	ret;

}
.func  (.param .b32 func_retval0) _ZN11cuda_thread11Accumulator13getFirstIndexEi(
	.param .b32 _ZN11cuda_thread11Accumulator13getFirstIndexEi_param_0
)
{
	.reg .b32 	%r<9>;

	ld.param.u32 	%r1, [_ZN11cuda_thread11Accumulator13getFirstIndexEi_param_0];
	shl.b32 	%r2, %r1, 2;
	and.b32  	%r3, %r2, 12;
	and.b32  	%r4, %r1, 1020;
	shl.b32 	%r5, %r1, 7;
	and.b32  	%r6, %r5, 384;
	xor.b32  	%r7, %r3, %r4;
	or.b32  	%r8, %r6, %r7;
	st.param.b32 	[func_retval0], %r8;
	ret;

}


// ===== COMPILED SASS (sm_100) =====

	.target	sm_100

	.elftype	@"ET_EXEC"


//--------------------- .note.nv.tkinfo           --------------------------
	.section	.note.nv.tkinfo,"",@"SHT_NOTE"
	.sectionflags	@"SHF_NOTE_NV_TKINFO"
	.tkinfo
        /*0018*/ 	.word	0x00000002
        /*0030*/ 	.string	""
        /*0030*/ 	.string	"ptxas"
        /*0030*/ 	.string	"Cuda compilation tools, release 13.0, V13.0.88"
        /*0030*/ 	.string	"Build cuda_13.0.r13.0/compiler.36424714_0"
        /*0030*/ 	.string	"-arch sm_100 -m 64 "



//--------------------- .note.nv.cuinfo           --------------------------
	.section	.note.nv.cuinfo,"",@"SHT_NOTE"
	.sectionflags	@"SHF_NOTE_NV_CUINFO"
        /*0018*/ 	.short	0x0002
        /*001a*/ 	.short	0x0064
        /*001c*/ 	.short	0x0082
	.zero		2


//--------------------- .nv.info                  --------------------------
	.section	.nv.info,"",@"SHT_CUDA_INFO"
	.align	4


	//----- nvinfo : EIATTR_REGCOUNT
	.align		4
        /*0000*/ 	.byte	0x04, 0x2f
        /*0002*/ 	.short	(.L_8 - .L_7)
	.align		4
.L_7:
        /*0004*/ 	.word	index@(_ZN4impl12dgemm_kernelEPKdS1_Pdmmmbbmmm)
        /*0008*/ 	.word	0x00000084


	//----- nvinfo : EIATTR_FRAME_SIZE
	.align		4
.L_8:
        /*000c*/ 	.byte	0x04, 0x11
        /*000e*/ 	.short	(.L_10 - .L_9)
	.align		4
.L_9:
        /*0010*/ 	.word	index@($__internal_0_$__cuda_sm20_div_u64)
        /*0014*/ 	.word	0x00000000


	//----- nvinfo : EIATTR_FRAME_SIZE
	.align		4
.L_10:
        /*0018*/ 	.byte	0x04, 0x11
        /*001a*/ 	.short	(.L_12 - .L_11)
	.align		4
.L_11:
        /*001c*/ 	.word	index@($_ZN4impl12dgemm_kernelEPKdS1_Pdmmmbbmmm$_ZN11cuda_thread11Accumulator13getFirstIndexEi)
        /*0020*/ 	.word	0x00000000


	//----- nvinfo : EIATTR_FRAME_SIZE
	.align		4
.L_12:
        /*0024*/ 	.byte	0x04, 0x11
        /*0026*/ 	.short	(.L_14 - .L_13)
	.align		4
.L_13:
        /*0028*/ 	.word	index@(_ZN4impl12dgemm_kernelEPKdS1_Pdmmmbbmmm)
        /*002c*/ 	.word	0x00000000


	//----- nvinfo : EIATTR_MIN_STACK_SIZE
	.align		4
.L_14:
        /*0030*/ 	.byte	0x04, 0x12
        /*0032*/ 	.short	(.L_16 - .L_15)
	.align		4
.L_15:
        /*0034*/ 	.word	index@(_ZN4impl12dgemm_kernelEPKdS1_Pdmmmbbmmm)
        /*0038*/ 	.word	0x00000000
.L_16:


//--------------------- .nv.compat                --------------------------
	.section	.nv.compat,"",@"SHT_CUDA_COMPAT_INFO"
	.align	4
        /*0000*/ 	.byte	0x02, 0x09, 0x00, 0x00, 0x02, 0x02, 0x01, 0x00, 0x02, 0x05, 0x05, 0x00, 0x03, 0x07, 0x01, 0x01
        /*0010*/ 	.byte	0x02, 0x03, 0x00, 0x00, 0x02, 0x06, 0x01, 0x00, 0x04, 0x0b, 0x08, 0x00, 0x01, 0x00, 0x00, 0x00
        /*0020*/ 	.byte	0x00, 0x00, 0x00, 0x00


//--------------------- .nv.info._ZN4impl12dgemm_kernelEPKdS1_Pdmmmbbmmm --------------------------
	.section	.nv.info._ZN4impl12dgemm_kernelEPKdS1_Pdmmmbbmmm,"",@"SHT_CUDA_INFO"
	.sectionflags	@""
	.align	4


	//----- nvinfo : EIATTR_CUDA_API_VERSION
	.align		4
        /*0000*/ 	.byte	0x04, 0x37
        /*0002*/ 	.short	(.L_18 - .L_17)
.L_17:
        /*0004*/ 	.word	0x00000082


	//----- nvinfo : EIATTR_KPARAM_INFO
	.align		4
.L_18:
        /*0008*/ 	.byte	0x04, 0x17
        /*000a*/ 	.short	(.L_20 - .L_19)
.L_19:
        /*000c*/ 	.word	0x00000000
        /*0010*/ 	.short	0x000a
        /*0012*/ 	.short	0x0048
        /*0014*/ 	.byte	0x00, 0xf0, 0x21, 0x00


	//----- nvinfo : EIATTR_KPARAM_INFO
	.align		4
.L_20:
        /*0018*/ 	.byte	0x04, 0x17
        /*001a*/ 	.short	(.L_22 - .L_21)
.L_21:
        /*001c*/ 	.word	0x00000000
        /*0020*/ 	.short	0x0009
        /*0022*/ 	.short	0x0040
        /*0024*/ 	.byte	0x00, 0xf0, 0x21, 0x00


	//----- nvinfo : EIATTR_KPARAM_INFO
	.align		4
.L_22:
        /*0028*/ 	.byte	0x04, 0x17
        /*002a*/ 	.short	(.L_24 - .L_23)
.L_23:
        /*002c*/ 	.word	0x00000000
        /*0030*/ 	.short	0x0008
        /*0032*/ 	.short	0x0038
        /*0034*/ 	.byte	0x00, 0xf0, 0x21, 0x00


	//----- nvinfo : EIATTR_KPARAM_INFO
	.align		4
.L_24:
        /*0038*/ 	.byte	0x04, 0x17
        /*003a*/ 	.short	(.L_26 - .L_25)
.L_25:
        /*003c*/ 	.word	0x00000000
        /*0040*/ 	.short	0x0007
        /*0042*/ 	.short	0x0031
        /*0044*/ 	.byte	0x00, 0xf0, 0x05, 0x00


	//----- nvinfo : EIATTR_KPARAM_INFO
	.align		4
.L_26:
        /*0048*/ 	.byte	0x04, 0x17
        /*004a*/ 	.short	(.L_28 - .L_27)
.L_27:
        /*004c*/ 	.word	0x00000000
        /*0050*/ 	.short	0x0006
        /*0052*/ 	.short	0x0030
        /*0054*/ 	.byte	0x00, 0xf0, 0x05, 0x00


	//----- nvinfo : EIATTR_KPARAM_INFO
	.align		4
.L_28:
        /*0058*/ 	.byte	0x04, 0x17
        /*005a*/ 	.short	(.L_30 - .L_29)
.L_29:
        /*005c*/ 	.word	0x00000000
        /*0060*/ 	.short	0x0005
        /*0062*/ 	.short	0x0028
        /*0064*/ 	.byte	0x00, 0xf0, 0x21, 0x00


	//----- nvinfo : EIATTR_KPARAM_INFO
	.align		4
.L_30:
        /*0068*/ 	.byte	0x04, 0x17
        /*006a*/ 	.short	(.L_32 - .L_31)
.L_31:
        /*006c*/ 	.word	0x00000000
        /*0070*/ 	.short	0x0004
        /*0072*/ 	.short	0x0020
        /*0074*/ 	.byte	0x00, 0xf0, 0x21, 0x00


	//----- nvinfo : EIATTR_KPARAM_INFO
	.align		4
.L_32:
        /*0078*/ 	.byte	0x04, 0x17
        /*007a*/ 	.short	(.L_34 - .L_33)
.L_33:
        /*007c*/ 	.word	0x00000000
        /*0080*/ 	.short	0x0003
        /*0082*/ 	.short	0x0018
        /*0084*/ 	.byte	0x00, 0xf0, 0x21, 0x00


	//----- nvinfo : EIATTR_KPARAM_INFO
	.align		4
.L_34:
        /*0088*/ 	.byte	0x04, 0x17
        /*008a*/ 	.short	(.L_36 - .L_35)
.L_35:
        /*008c*/ 	.word	0x00000000
        /*0090*/ 	.short	0x0002
        /*0092*/ 	.short	0x0010
        /*0094*/ 	.byte	0x00, 0xf5, 0x21, 0x00


	//----- nvinfo : EIATTR_KPARAM_INFO
	.align		4
.L_36:
        /*0098*/ 	.byte	0x04, 0x17
        /*009a*/ 	.short	(.L_38 - .L_37)
.L_37:
        /*009c*/ 	.word	0x00000000
        /*00a0*/ 	.short	0x0001
        /*00a2*/ 	.short	0x0008
        /*00a4*/ 	.byte	0x00, 0xf5, 0x21, 0x00


	//----- nvinfo : EIATTR_KPARAM_INFO
	.align		4
.L_38:
        /*00a8*/ 	.byte	0x04, 0x17
        /*00aa*/ 	.short	(.L_40 - .L_39)
.L_39:
        /*00ac*/ 	.word	0x00000000
        /*00b0*/ 	.short	0x0000
        /*00b2*/ 	.short	0x0000
        /*00b4*/ 	.byte	0x00, 0xf5, 0x21, 0x00


	//----- nvinfo : EIATTR_SPARSE_MMA_MASK
	.align		4
.L_40:
        /*00b8*/ 	.byte	0x03, 0x50
        /*00ba*/ 	.short	0x0000


	//----- nvinfo : EIATTR_MAXREG_COUNT
	.align		4
        /*00bc*/ 	.byte	0x03, 0x1b
        /*00be*/ 	.short	0x00ff


	//----- nvinfo : EIATTR_NUM_BARRIERS
	.align		4
        /*00c0*/ 	.byte	0x02, 0x4c
        /*00c2*/ 	.byte	0x01
	.zero		1


	//----- nvinfo : EIATTR_EXTERNS
	.align		4
        /*00c4*/ 	.byte	0x04, 0x0f
        /*00c6*/ 	.short	(.L_42 - .L_41)


	//   ....[0]....
	.align		4
.L_41:
        /*00c8*/ 	.word	index@(__assertfail)


	//----- nvinfo : EIATTR_MERCURY_ISA_VERSION
	.align		4
.L_42:
        /*00cc*/ 	.byte	0x03, 0x5f
        /*00ce*/ 	.short	0x0101


	//----- nvinfo : EIATTR_COOP_GROUP_MASK_REGIDS
	.align		4
        /*00d0*/ 	.byte	0x04, 0x29
        /*00d2*/ 	.short	(.L_44 - .L_43)


	//   ....[0]....
.L_43:
        /*00d4*/ 	.word	0xffffffff


	//   ....[1]....
        /*00d8*/ 	.word	0xffffffff


	//   ....[2]....
        /*00dc*/ 	.word	0xffffffff


	//   ....[3]....
        /*00e0*/ 	.word	0xffffffff


	//   ....[4]....
        /*00e4*/ 	.word	0xffffffff


	//   ....[5]....
        /*00e8*/ 	.word	0xffffffff


	//   ....[6]....
        /*00ec*/ 	.word	0xffffffff


	//   ....[7]....
        /*00f0*/ 	.word	0xffffffff


	//   ....[8]....
        /*00f4*/ 	.word	0xffffffff


	//   ....[9]....
        /*00f8*/ 	.word	0xffffffff


	//   ....[10]....
        /*00fc*/ 	.word	0xffffffff


	//   ....[11]....
        /*0100*/ 	.word	0xffffffff


	//   ....[12]....
        /*0104*/ 	.word	0xffffffff


	//   ....[13]....
        /*0108*/ 	.word	0xffffffff


	//   ....[14]....
        /*010c*/ 	.word	0xffffffff


	//   ....[15]....
        /*0110*/ 	.word	0xffffffff


	//   ....[16]....
        /*0114*/ 	.word	0xffffffff


	//   ....[17]....
        /*0118*/ 	.word	0xffffffff


	//   ....[18]....
        /*011c*/ 	.word	0xffffffff


	//   ....[19]....
        /*0120*/ 	.word	0xffffffff


	//   ....[20]....
        /*0124*/ 	.word	0xffffffff


	//   ....[21]....
        /*0128*/ 	.word	0xffffffff


	//   ....[22]....
        /*012c*/ 	.word	0xffffffff


	//   ....[23]....
        /*0130*/ 	.word	0xffffffff


	//   ....[24]....
        /*0134*/ 	.word	0xffffffff


	//   ....[25]....
        /*0138*/ 	.word	0xffffffff


	//   ....[26]....
        /*013c*/ 	.word	0xffffffff


	//   ....[27]....
        /*0140*/ 	.word	0xffffffff


	//   ....[28]....
        /*0144*/ 	.word	0xffffffff


	//   ....[29]....
        /*0148*/ 	.word	0xffffffff


	//   ....[30]....
        /*014c*/ 	.word	0xffffffff


	//   ....[31]....
        /*0150*/ 	.word	0xffffffff


	//   ....[32]....
        /*0154*/ 	.word	0xffffffff


	//   ....[33]....
        /*0158*/ 	.word	0xffffffff


	//   ....[34]....
        /*015c*/ 	.word	0xffffffff


	//   ....[35]....
        /*0160*/ 	.word	0xffffffff


	//   ....[36]....
        /*0164*/ 	.word	0xffffffff


	//   ....[37]....
        /*0168*/ 	.word	0xffffffff


	//   ....[38]....
        /*016c*/ 	.word	0xffffffff


	//   ....[39]....
        /*0170*/ 	.word	0xffffffff


	//   ....[40]....
        /*0174*/ 	.word	0xffffffff


	//   ....[41]....
        /*0178*/ 	.word	0xffffffff


	//   ....[42]....
        /*017c*/ 	.word	0xffffffff


	//   ....[43]....
        /*0180*/ 	.word	0xffffffff


	//   ....[44]....
        /*0184*/ 	.word	0xffffffff


	//   ....[45]....
        /*0188*/ 	.word	0xffffffff


	//   ....[46]....
        /*018c*/ 	.word	0xffffffff


	//   ....[47]....
        /*0190*/ 	.word	0xffffffff


	//   ....[48]....
        /*0194*/ 	.word	0x0500000f


	//   ....[49]....
        /*0198*/ 	.word	0x0500000f


	//   ....[50]....
        /*019c*/ 	.word	0x0500000f


	//   ....[51]....
        /*01a0*/ 	.word	0x0500000f


	//   ....[52]....
        /*01a4*/ 	.word	0x0500000f


	//   ....[53]....
        /*01a8*/ 	.word	0x0500000f


	//   ....[54]....
        /*01ac*/ 	.word	0x0500000f


	//   ....[55]....
        /*01b0*/ 	.word	0x0500000f


	//   ....[56]....
        /*01b4*/ 	.word	0x0500000f


	//   ....[57]....
        /*01b8*/ 	.word	0x0500000f


	//   ....[58]....
        /*01bc*/ 	.word	0x0500000f


	//   ....[59]....
        /*01c0*/ 	.word	0x0500000f


	//   ....[60]....
        /*01c4*/ 	.word	0x0500000f


	//   ....[61]....
        /*01c8*/ 	.word	0x0500000f


	//   ....[62]....
        /*01cc*/ 	.word	0x0500000f


	//   ....[63]....
        /*01d0*/ 	.word	0x0500000f


	//   ....[64]....
        /*01d4*/ 	.word	0x0500000f


	//   ....[65]....
        /*01d8*/ 	.word	0x0500000f


	//   ....[66]....
        /*01dc*/ 	.word	0x0500000f


	//   ....[67]....
        /*01e0*/ 	.word	0x0500000f


	//   ....[68]....
        /*01e4*/ 	.word	0x0500000f


	//   ....[69]....
        /*01e8*/ 	.word	0x0500000f


	//   ....[70]....
        /*01ec*/ 	.word	0x0500000f


	//   ....[71]....
        /*01f0*/ 	.word	0x0500000f


	//   ....[72]....
        /*01f4*/ 	.word	0x0500000f


	//   ....[73]....
        /*01f8*/ 	.word	0x0500000f


	//   ....[74]....
        /*01fc*/ 	.word	0x0500000f


	//   ....[75]....
        /*0200*/ 	.word	0x0500000f


	//   ....[76]....
        /*0204*/ 	.word	0x0500000f


	//   ....[77]....
        /*0208*/ 	.word	0x0500000f


	//   ....[78]....
        /*020c*/ 	.word	0x0500000f


	//   ....[79]....
        /*0210*/ 	.word	0x0500000f


	//   ....[80]....
        /*0214*/ 	.word	0x0500000f


	//   ....[81]....
        /*0218*/ 	.word	0x0500000f


	//   ....[82]....
        /*021c*/ 	.word	0x0500000f


	//   ....[83]....
        /*0220*/ 	.word	0x0500000f


	//   ....[84]....
        /*0224*/ 	.word	0x0500000f


	//   ....[85]....
        /*0228*/ 	.word	0x0500000f


	//   ....[86]....
        /*022c*/ 	.word	0x0500000f


	//   ....[87]....
        /*0230*/ 	.word	0x0500000f


	//   ....[88]....
        /*0234*/ 	.word	0x0500000f


	//   ....[89]....
        /*0238*/ 	.word	0x0500000f


	//   ....[90]....
        /*023c*/ 	.word	0x0500000f


	//   ....[91]....
        /*0240*/ 	.word	0x0500000f


	//   ....[92]....
        /*0244*/ 	.word	0x0500000f


	//   ....[93]....
        /*0248*/ 	.word	0x0500000f


	//   ....[94]....
        /*024c*/ 	.word	0x0500000f


	//   ....[95]....
        /*0250*/ 	.word	0x0500000f


	//----- nvinfo : EIATTR_COOP_GROUP_INSTR_OFFSETS
	.align		4
.L_44:
        /*0254*/ 	.byte	0x04, 0x28
        /*0256*/ 	.short	(.L_46 - .L_45)


	//   ....[0]....
.L_45:
        /*0258*/ 	.word	0x00003310


	//   ....[1]....
        /*025c*/ 	.word	0x00003340


	//   ....[2]....
        /*0260*/ 	.word	0x00003370


	//   ....[3]....
        /*0264*/ 	.word	0x00003380


	//   ....[4]....
        /*0268*/ 	.word	0x00003390


	//   ....[5]....
        /*026c*/ 	.word	0x000033a0


	//   ....[6]....
        /*0270*/ 	.word	0x000033b0


	//   ....[7]....
        /*0274*/ 	.word	0x000033c0


	//   ....[8]....
        /*0278*/ 	.word	0x000033d0


	//   ....[9]....
        /*027c*/ 	.word	0x000033e0


	//   ....[10]....
        /*0280*/ 	.word	0x000033f0


	//   ....[11]....
        /*0284*/ 	.word	0x00003400


	//   ....[12]....
        /*0288*/ 	.word	0x00003410


	//   ....[13]....
        /*028c*/ 	.word	0x00003420


	//   ....[14]....
        /*0290*/ 	.word	0x00003430


	//   ....[15]....
        /*0294*/ 	.word	0x00003440


	//   ....[16]....
        /*0298*/ 	.word	0x00003450


	//   ....[17]....
        /*029c*/ 	.word	0x00003460


	//   ....[18]....
        /*02a0*/ 	.word	0x00003470


	//   ....[19]....
        /*02a4*/ 	.word	0x00003490


	//   ....[20]....
        /*02a8*/ 	.word	0x000034b0


	//   ....[21]....
        /*02ac*/ 	.word	0x000034d0


	//   ....[22]....
        /*02b0*/ 	.word	0x000034f0


	//   ....[23]....
        /*02b4*/ 	.word	0x00003500


	//   ....[24]....
        /*02b8*/ 	.word	0x00003520


	//   ....[25]....
        /*02bc*/ 	.word	0x00003550


	//   ....[26]....
        /*02c0*/ 	.word	0x00003590


	//   ....[27]....
        /*02c4*/ 	.word	0x000035c0


	//   ....[28]....
        /*02c8*/ 	.word	0x000035e0


	//   ....[29]....
        /*02cc*/ 	.word	0x00003600


	//   ....[30]....
        /*02d0*/ 	.word	0x00003620


	//   ....[31]....
        /*02d4*/ 	.word	0x00003640


	//   ....[32]....
        /*02d8*/ 	.word	0x00003660


	//   ....[33]....
        /*02dc*/ 	.word	0x00003680


	//   ....[34]....
        /*02e0*/ 	.word	0x000036a0


	//   ....[35]....
        /*02e4*/ 	.word	0x000036c0


	//   ....[36]....
        /*02e8*/ 	.word	0x000036d0


	//   ....[37]....
        /*02ec*/ 	.word	0x000036e0


	//   ....[38]....
        /*02f0*/ 	.word	0x000036f0


	//   ....[39]....
        /*02f4*/ 	.word	0x00003700


	//   ....[40]....
        /*02f8*/ 	.word	0x00003710


	//   ....[41]....
        /*02fc*/ 	.word	0x00003720


	//   ....[42]....
        /*0300*/ 	.word	0x00003740


	//   ....[43]....
        /*0304*/ 	.word	0x00003750


	//   ....[44]....
        /*0308*/ 	.word	0x00003760


	//   ....[45]....
        /*030c*/ 	.word	0x00003770


	//   ....[46]....
        /*0310*/ 	.word	0x00003780


	//   ....[47]....
        /*0314*/ 	.word	0x00003790


	//   ....[48]....
        /*0318*/ 	.word	0x00005940


	//   ....[49]....
        /*031c*/ 	.word	0x000059c0


	//   ....[50]....
        /*0320*/ 	.word	0x00005a10


	//   ....[51]....
        /*0324*/ 	.word	0x00005a60


	//   ....[52]....
        /*0328*/ 	.word	0x00005ab0


	//   ....[53]....
        /*032c*/ 	.word	0x00005b00


	//   ....[54]....
        /*0330*/ 	.word	0x00005b50


	//   ....[55]....
        /*0334*/ 	.word	0x00005ba0


	//   ....[56]....
        /*0338*/ 	.word	0x00005bf0


	//   ....[57]....
        /*033c*/ 	.word	0x00005c40


	//   ....[58]....
        /*0340*/ 	.word	0x00005c90


	//   ....[59]....
        /*0344*/ 	.word	0x00005ce0


	//   ....[60]....
        /*0348*/ 	.word	0x00005d30


	//   ....[61]....
        /*034c*/ 	.word	0x00005d80


	//   ....[62]....
        /*0350*/ 	.word	0x00005dd0


	//   ....[63]....
        /*0354*/ 	.word	0x00005e20


	//   ....[64]....
        /*0358*/ 	.word	0x00005e80


	//   ....[65]....
        /*035c*/ 	.word	0x00005ed0


	//   ....[66]....
        /*0360*/ 	.word	0x00005f20


	//   ....[67]....
        /*0364*/ 	.word	0x00005f70


	//   ....[68]....
        /*0368*/ 	.word	0x00005fc0


	//   ....[69]....
        /*036c*/ 	.word	0x00006010


	//   ....[70]....
        /*0370*/ 	.word	0x00006070


	//   ....[71]....
        /*0374*/ 	.word	0x000060d0


	//   ....[72]....
        /*0378*/ 	.word	0x00006120


	//   ....[73]....
        /*037c*/ 	.word	0x00006170


	//   ....[74]....
        /*0380*/ 	.word	0x000061c0


	//   ....[75]....
        /*0384*/ 	.word	0x00006210


	//   ....[76]....
        /*0388*/ 	.word	0x00006260


	//   ....[77]....
        /*038c*/ 	.word	0x000062b0


	//   ....[78]....
        /*0390*/ 	.word	0x00006310


	//   ....[79]....
        /*0394*/ 	.word	0x00006370


	//   ....[80]....
        /*0398*/ 	.word	0x000063d0


	//   ....[81]....
        /*039c*/ 	.word	0x00006420


	//   ....[82]....
        /*03a0*/ 	.word	0x00006470


	//   ....[83]....
        /*03a4*/ 	.word	0x000064c0


	//   ....[84]....
        /*03a8*/ 	.word	0x00006510


	//   ....[85]....
        /*03ac*/ 	.word	0x00006560


	//   ....[86]....
        /*03b0*/ 	.word	0x000065f0


	//   ....[87]....
        /*03b4*/ 	.word	0x00006680


	//   ....[88]....
        /*03b8*/ 	.word	0x000066e0


	//   ....[89]....
        /*03bc*/ 	.word	0x00006740


	//   ....[90]....
        /*03c0*/ 	.word	0x000067a0


	//   ....[91]....
        /*03c4*/ 	.word	0x00006800


	//   ....[92]....
        /*03c8*/ 	.word	0x00006860


	//   ....[93]....
        /*03cc*/ 	.word	0x000068c0


	//   ....[94]....
        /*03d0*/ 	.word	0x00006940


	//   ....[95]....
        /*03d4*/ 	.word	0x000069c0


	//----- nvinfo : EIATTR_VRC_CTA_INIT_COUNT
	.align		4
.L_46:
        /*03d8*/ 	.byte	0x02, 0x4a
	.zero		1
	.zero		1


	//----- nvinfo : EIATTR_SYSCALL_OFFSETS
	.align		4
        /*03dc*/ 	.byte	0x04, 0x46
        /*03de*/ 	.short	(.L_48 - .L_47)


	//   ....[0]....
.L_47:
        /*03e0*/ 	.word	0x00000150


	//   ....[1]....
        /*03e4*/ 	.word	0x00000840


	//   ....[2]....
        /*03e8*/ 	.word	0x00000980


	//   ....[3]....
        /*03ec*/ 	.word	0x00000ee0


	//   ....[4]....
        /*03f0*/ 	.word	0x00001020


	//   ....[5]....
        /*03f4*/ 	.word	0x00001610


	//----- nvinfo : EIATTR_EXIT_INSTR_OFFSETS
	.align		4
.L_48:
        /*03f8*/ 	.byte	0x04, 0x1c
        /*03fa*/ 	.short	(.L_50 - .L_49)


	//   ....[0]....
.L_49:
        /*03fc*/ 	.word	0x00000510


	//   ....[1]....
        /*0400*/ 	.word	0x00003230


	//   ....[2]....
        /*0404*/ 	.word	0x000044b0


	//   ....[3]....
        /*0408*/ 	.word	0x00004570


	//   ....[4]....
        /*040c*/ 	.word	0x000048f0


	//   ....[5]....
        /*0410*/ 	.word	0x00004a40


	//   ....[6]....
        /*0414*/ 	.word	0x00004af0


	//   ....[7]....
        /*0418*/ 	.word	0x00004e80


	//   ....[8]....
        /*041c*/ 	.word	0x00004fa0


	//   ....[9]....
        /*0420*/ 	.word	0x000053d0


	//   ....[10]....
        /*0424*/ 	.word	0x00005410


	//   ....[11]....
        /*0428*/ 	.word	0x000054c0


	//   ....[12]....
        /*042c*/ 	.word	0x00005560


	//   ....[13]....
        /*0430*/ 	.word	0x000055f0


	//   ....[14]....
        /*0434*/ 	.word	0x00005680


	//   ....[15]....
        /*0438*/ 	.word	0x00005710


	//   ....[16]....
        /*043c*/ 	.word	0x000057b0


	//   ....[17]....
        /*0440*/ 	.word	0x00005840


	//   ....[18]....
        /*0444*/ 	.word	0x000058c0


	//----- nvinfo : EIATTR_CRS_STACK_SIZE
	.align		4
.L_50:
        /*0448*/ 	.byte	0x04, 0x1e
        /*044a*/ 	.short	(.L_52 - .L_51)
.L_51:
        /*044c*/ 	.word	0x00000000


	//----- nvinfo : EIATTR_CBANK_PARAM_SIZE
	.align		4
.L_52:
        /*0450*/ 	.byte	0x03, 0x19
        /*0452*/ 	.short	0x0050


	//----- nvinfo : EIATTR_PARAM_CBANK
	.align		4
        /*0454*/ 	.byte	0x04, 0x0a
        /*0456*/ 	.short	(.L_54 - .L_53)
	.align		4
.L_53:
        /*0458*/ 	.word	index@(.nv.constant0._ZN4impl12dgemm_kernelEPKdS1_Pdmmmbbmmm)
        /*045c*/ 	.short	0x0380
        /*045e*/ 	.short	0x0050


	//----- nvinfo : EIATTR_SW_WAR
	.align		4
.L_54:
        /*0460*/ 	.byte	0x04, 0x36
        /*0462*/ 	.short	(.L_56 - .L_55)
.L_55:
        /*0464*/ 	.word	0x00000008
.L_56:


//--------------------- .nv.callgraph             --------------------------
	.section	.nv.callgraph,"",@"SHT_CUDA_CALLGRAPH"
	.align	4
	.sectionentsize	8
	.align		4
        /*0000*/ 	.word	0x00000000
	.align		4
        /*0004*/ 	.word	0xffffffff
	.align		4
        /*0008*/ 	.word	index@(_ZN4impl12dgemm_kernelEPKdS1_Pdmmmbbmmm)
	.align		4
        /*000c*/ 	.word	index@(__assertfail)
	.align		4
        /*0010*/ 	.word	0x00000000
	.align		4
        /*0014*/ 	.word	0xfffffffe
	.align		4
        /*0018*/ 	.word	0x00000000
	.align		4
        /*001c*/ 	.word	0xfffffffd
	.align		4
        /*0020*/ 	.word	0x00000000
	.align		4
        /*0024*/ 	.word	0xfffffffc


//--------------------- .nv.constant4             --------------------------
	.section	.nv.constant4,"a",@progbits
	.align	8
	.align		8
.nv.constant4:
        /*0000*/ 	.dword	__assertfail
	.align		8
        /*0008*/ 	.dword	__unnamed_1
	.align		8
        /*0010*/ 	.dword	__unnamed_2
	.align		8
        /*0018*/ 	.dword	__unnamed_3
	.align		8
        /*0020*/ 	.dword	$str
	.align		8
        /*0028*/ 	.dword	$str$1
	.align		8
        /*0030*/ 	.dword	$str$2
	.align		8
        /*0038*/ 	.dword	$str$3


//--------------------- .text._ZN4impl12dgemm_kernelEPKdS1_Pdmmmbbmmm --------------------------
	.section	.text._ZN4impl12dgemm_kernelEPKdS1_Pdmmmbbmmm,"ax",@progbits
	.align	128
        .global         _ZN4impl12dgemm_kernelEPKdS1_Pdmmmbbmmm
        .type           _ZN4impl12dgemm_kernelEPKdS1_Pdmmmbbmmm,@function
        .size           _ZN4impl12dgemm_kernelEPKdS1_Pdmmmbbmmm,(.L_x_85 - _ZN4impl12dgemm_kernelEPKdS1_Pdmmmbbmmm)
        .other          _ZN4impl12dgemm_kernelEPKdS1_Pdmmmbbmmm,@"STO_CUDA_ENTRY STV_DEFAULT"
_ZN4impl12dgemm_kernelEPKdS1_Pdmmmbbmmm:
.text._ZN4impl12dgemm_kernelEPKdS1_Pdmmmbbmmm:
[----:B------:R-:W0:Y:S08]  /*0000*/  LDC R1, c[0x0][0x37c] ;  /* 0x0000df00ff017b82 */ /* 0x000e300000000800 */
[----:B------:R-:W1:Y:S08]  /*0010*/  LDC R16, c[0x0][0x364] ;  /* 0x0000d900ff107b82 */ /* 0x000e700000000800 */
[----:B------:R-:W2:Y:S01]  /*0020*/  LDC R0, c[0x0][0x368] ;  /* 0x0000da00ff007b82 */ /* 0x000ea20000000800 */
[----:B-1----:R-:W-:-:S02]  /*0030*/  ISETP.EQ.AND P1, PT, R16, 0x4, PT ;  /* 0x000000041000780c */ /* 0x002fc40003f22270 */
[----:B--2---:R-:W-:-:S13]  /*0040*/  ISETP.NE.AND P0, PT, R0, 0x4, PT ;  /* 0x000000040000780c */ /* 0x004fda0003f05270 */
[----:B0-----:R-:W-:Y:S05]  /*0050*/  @!P0 BRA P1, `(.L_x_0) ;  /* 0x0000000000408947 */ /* 0x001fea0000800000 */
[----:B------:R-:W-:Y:S01]  /*0060*/  MOV R0, 0x0 ;  /* 0x0000000000007802 */ /* 0x000fe20000000f00 */
[----:B------:R-:W0:Y:S01]  /*0070*/  LDCU.64 UR4, c[0x4][0x20] ;  /* 0x01000400ff0477ac */ /* 0x000e220008000a00 */
[----:B------:R-:W-:Y:S02]  /*0080*/  IMAD.MOV.U32 R8, RZ, RZ, 0x153 ;  /* 0x00000153ff087424 */ /* 0x000fe400078e00ff */
[----:B------:R1:W2:Y:S01]  /*0090*/  LDC.64 R2, c[0x4][R0] ;  /* 0x0100000000027b82 */ /* 0x0002a20000000a00 */
[----:B------:R-:W3:Y:S01]  /*00a0*/  LDCU.64 UR6, c[0x4][0x28] ;  /* 0x01000500ff0677ac */ /* 0x000ee20008000a00 */
[----:B------:R-:W-:Y:S02]  /*00b0*/  IMAD.MOV.U32 R12, RZ, RZ, 0x1 ;  /* 0x00000001ff0c7424 */ /* 0x000fe400078e00ff */
[----:B------:R-:W-:Y:S01]  /*00c0*/  IMAD.MOV.U32 R13, RZ, RZ, RZ ;  /* 0x000000ffff0d7224 */ /* 0x000fe200078e00ff */
[----:B------:R-:W4:Y:S01]  /*00d0*/  LDCU.64 UR8, c[0x4][0x10] ;  /* 0x01000200ff0877ac */ /* 0x000f220008000a00 */
[----:B0-----:R-:W-:-:S02]  /*00e0*/  IMAD.U32 R4, RZ, RZ, UR4 ;  /* 0x00000004ff047e24 */ /* 0x001fc4000f8e00ff */
[----:B------:R-:W-:Y:S02]  /*00f0*/  IMAD.U32 R5, RZ, RZ, UR5 ;  /* 0x00000005ff057e24 */ /* 0x000fe4000f8e00ff */
[----:B---3--:R-:W-:Y:S02]  /*0100*/  IMAD.U32 R6, RZ, RZ, UR6 ;  /* 0x00000006ff067e24 */ /* 0x008fe4000f8e00ff */
[----:B------:R-:W-:Y:S02]  /*0110*/  IMAD.U32 R7, RZ, RZ, UR7 ;  /* 0x00000007ff077e24 */ /* 0x000fe4000f8e00ff */
[----:B----4-:R-:W-:Y:S02]  /*0120*/  IMAD.U32 R10, RZ, RZ, UR8 ;  /* 0x00000008ff0a7e24 */ /* 0x010fe4000f8e00ff */
[----:B-1----:R-:W-:-:S07]  /*0130*/  IMAD.U32 R11, RZ, RZ, UR9 ;  /* 0x00000009ff0b7e24 */ /* 0x002fce000f8e00ff */
[----:B------:R-:W-:-:S07]  /*0140*/  LEPC R20, `(.L_x_0) ;  /* 0x000000001014794e */ /* 0x000fce0000000000 */
[----:B--2---:R-:W-:Y:S05]  /*0150*/  CALL.ABS.NOINC R2 ;  /* 0x0000000002007343 */ /* 0x004fea0003c00000 */
.L_x_0:
[----:B------:R-:W0:Y:S01]  /*0160*/  LDC.64 R4, c[0x0][0x3a0] ;  /* 0x0000e800ff047b82 */ /* 0x000e220000000a00 */
[----:B------:R-:W1:Y:S01]  /*0170*/  S2R R2, SR_CTAID.X ;  /* 0x0000000000027919 */ /* 0x000e620000002500 */
[----:B0-----:R-:W-:-:S04]  /*0180*/  IADD3 R12, P0, PT, R4, 0x7f, RZ ;  /* 0x0000007f040c7810 */ /* 0x001fc80007f1e0ff */
[----:B------:R-:W-:-:S04]  /*0190*/  IADD3.X R5, PT, PT, RZ, R5, RZ, P0, !PT ;  /* 0x00000005ff057210 */ /* 0x000fc800007fe4ff */
[--C-:B------:R-:W-:Y:S02]  /*01a0*/  SHF.R.U32.HI R13, RZ, 0x7, R5.reuse ;  /* 0x00000007ff0d7819 */ /* 0x100fe40000011605 */
[----:B------:R-:W-:Y:S02]  /*01b0*/  SHF.R.U64 R12, R12, 0x7, R5 ;  /* 0x000000070c0c7819 */ /* 0x000fe40000001205 */
[----:B------:R-:W-:-:S13]  /*01c0*/  LOP3.LUT P0, RZ, R13, 0x1ffffff, RZ, 0xc0, !PT ;  /* 0x01ffffff0dff7812 */ /* 0x000fda000780c0ff */
[----:B-1----:R-:W-:Y:S05]  /*01d0*/  @P0 BRA `(.L_x_1) ;  /* 0x00000000005c0947 */ /* 0x002fea0003800000 */
[----:B------:R-:W0:Y:S01]  /*01e0*/  I2F.U32.RP R0, R12 ;  /* 0x0000000c00007306 */ /* 0x000e220000209000 */
[----:B------:R-:W-:Y:S02]  /*01f0*/  ISETP.NE.U32.AND P2, PT, R12, RZ, PT ;  /* 0x000000ff0c00720c */ /* 0x000fe40003f45070 */
[----:B------:R-:W-:-:S05]  /*0200*/  MOV R23, RZ ;  /* 0x000000ff00177202 */ /* 0x000fca0000000f00 */
[----:B0-----:R-:W0:Y:S02]  /*0210*/  MUFU.RCP R0, R0 ;  /* 0x0000000000007308 */ /* 0x001e240000001000 */
[----:B0-----:R-:W-:-:S06]  /*0220*/  VIADD R4, R0, 0xffffffe ;  /* 0x0ffffffe00047836 */ /* 0x001fcc0000000000 */
[----:B------:R0:W1:Y:S02]  /*0230*/  F2I.FTZ.U32.TRUNC.NTZ R5, R4 ;  /* 0x0000000400057305 */ /* 0x000064000021f000 */
[----:B0-----:R-:W-:Y:S02]  /*0240*/  IMAD.MOV.U32 R4, RZ, RZ, RZ ;  /* 0x000000ffff047224 */ /* 0x001fe400078e00ff */
[----:B-1----:R-:W-:-:S04]  /*0250*/  IMAD.MOV R3, RZ, RZ, -R5 ;  /* 0x000000ffff037224 */ /* 0x002fc800078e0a05 */
[----:B------:R-:W-:-:S04]  /*0260*/  IMAD R3, R3, R12, RZ ;  /* 0x0000000c03037224 */ /* 0x000fc800078e02ff */
[----:B------:R-:W-:-:S06]  /*0270*/  IMAD.HI.U32 R5, R5, R3, R4 ;  /* 0x0000000305057227 */ /* 0x000fcc00078e0004 */
[----:B------:R-:W-:-:S04]  /*0280*/  IMAD.HI.U32 R22, R5, R2, RZ ;  /* 0x0000000205167227 */ /* 0x000fc800078e00ff */
[----:B------:R-:W-:-:S04]  /*0290*/  IMAD.MOV R3, RZ, RZ, -R22 ;  /* 0x000000ffff037224 */ /* 0x000fc800078e0a16 */
[----:B------:R-:W-:-:S05]  /*02a0*/  IMAD R3, R12, R3, R2 ;  /* 0x000000030c037224 */ /* 0x000fca00078e0202 */
[----:B------:R-:W-:-:S13]  /*02b0*/  ISETP.GE.U32.AND P0, PT, R3, R12, PT ;  /* 0x0000000c0300720c */ /* 0x000fda0003f06070 */
[----:B------:R-:W-:Y:S02]  /*02c0*/  @P0 IMAD.IADD R3, R3, 0x1, -R12 ;  /* 0x0000000103030824 */ /* 0x000fe400078e0a0c */
[----:B------:R-:W-:-:S03]  /*02d0*/  @P0 VIADD R22, R22, 0x1 ;  /* 0x0000000116160836 */ /* 0x000fc60000000000 */
[----:B------:R-:W-:Y:S01]  /*02e0*/  ISETP.GE.U32.AND P1, PT, R3, R12, PT ;  /* 0x0000000c0300720c */ /* 0x000fe20003f26070 */
[----:B------:R-:W-:-:S12]  /*02f0*/  IMAD.MOV.U32 R3, RZ, RZ, RZ ;  /* 0x000000ffff037224 */ /* 0x000fd800078e00ff */
[----:B------:R-:W-:Y:S01]  /*0300*/  @P1 VIADD R22, R22, 0x1 ;  /* 0x0000000116161836 */ /* 0x000fe20000000000 */
[----:B------:R-:W-:-:S05]  /*0310*/  @!P2 LOP3.LUT R22, RZ, R12, RZ, 0x33, !PT ;  /* 0x0000000cff16a212 */ /* 0x000fca00078e33ff */
[----:B------:R-:W-:-:S04]  /*0320*/  IMAD.MOV R5, RZ, RZ, -R22 ;  /* 0x000000ffff057224 */ /* 0x000fc800078e0a16 */
[----:B------:R-:W-:Y:S01]  /*0330*/  IMAD R2, R12, R5, R2 ;  /* 0x000000050c027224 */ /* 0x000fe200078e0202 */
[----:B------:R-:W-:Y:S06]  /*0340*/  BRA `(.L_x_2) ;  /* 0x0000000000247947 */ /* 0x000fec0003800000 */
.L_x_1:
[----:B------:R-:W-:-:S07]  /*0350*/  MOV R10, 0x370 ;  /* 0x00000370000a7802 */ /* 0x000fce0000000f00 */
[----:B------:R-:W-:Y:S05]  /*0360*/  CALL.REL.NOINC `($__internal_0_$__cuda_sm20_div_u64) ;  /* 0x0000006400cc7944 */ /* 0x000fea0003c00000 */
[----:B------:R-:W-:-:S05]  /*0370*/  IADD3 R5, P0, PT, RZ, -R22, RZ ;  /* 0x80000016ff057210 */ /* 0x000fca0007f1e0ff */
[----:B------:R-:W-:-:S04]  /*0380*/  IMAD.X R3, RZ, RZ, ~R23, P0 ;  /* 0x000000ffff037224 */ /* 0x000fc800000e0e17 */
[----:B------:R-:W-:Y:S02]  /*0390*/  IMAD R0, R3, R12, RZ ;  /* 0x0000000c03007224 */ /* 0x000fe400078e02ff */
[----:B------:R-:W-:Y:S02]  /*03a0*/  IMAD.MOV.U32 R3, RZ, RZ, RZ ;  /* 0x000000ffff037224 */ /* 0x000fe400078e00ff */
[----:B------:R-:W-:-:S04]  /*03b0*/  IMAD.WIDE.U32 R2, R12, R5, R2 ;  /* 0x000000050c027225 */ /* 0x000fc800078e0002 */
[----:B------:R-:W-:-:S04]  /*03c0*/  IMAD R5, R13, R5, R0 ;  /* 0x000000050d057224 */ /* 0x000fc800078e0200 */
[----:B------:R-:W-:-:S07]  /*03d0*/  IMAD.IADD R3, R3, 0x1, R5 ;  /* 0x0000000103037824 */ /* 0x000fce00078e0205 */
.L_x_2:
[----:B------:R-:W-:Y:S01]  /*03e0*/  LOP3.LUT R0, R22, 0x1, RZ, 0xc0, !PT ;  /* 0x0000000116007812 */ /* 0x000fe200078ec0ff */
[----:B------:R-:W0:Y:S01]  /*03f0*/  LDC.64 R6, c[0x0][0x398] ;  /* 0x0000e600ff067b82 */ /* 0x000e220000000a00 */
[----:B------:R-:W-:Y:S01]  /*0400*/  LOP3.LUT R17, RZ, R2, RZ, 0x33, !PT ;  /* 0x00000002ff117212 */ /* 0x000fe200078e33ff */
[----:B------:R-:W1:Y:S01]  /*0410*/  LDCU.64 UR4, c[0x0][0x3a0] ;  /* 0x00007400ff0477ac */ /* 0x000e620008000a00 */
[----:B------:R-:W-:Y:S01]  /*0420*/  ISETP.NE.U32.AND P0, PT, R0, 0x1, PT ;  /* 0x000000010000780c */ /* 0x000fe20003f05070 */
[----:B------:R-:W-:Y:S01]  /*0430*/  IMAD.SHL.U32 R19, R22, 0x80, RZ ;  /* 0x0000008016137824 */ /* 0x000fe200078e00ff */
[----:B------:R-:W-:Y:S02]  /*0440*/  IADD3 R17, P1, PT, R17, R12, RZ ;  /* 0x0000000c11117210 */ /* 0x000fe40007f3e0ff */
[----:B------:R-:W-:Y:S02]  /*0450*/  LOP3.LUT R0, RZ, R3, RZ, 0x33, !PT ;  /* 0x00000003ff007212 */ /* 0x000fe400078e33ff */
[----:B------:R-:W-:-:S02]  /*0460*/  ISETP.NE.U32.AND.EX P0, PT, RZ, RZ, PT, P0 ;  /* 0x000000ffff00720c */ /* 0x000fc40003f05100 */
[----:B------:R-:W-:Y:S01]  /*0470*/  SHF.L.U64.HI R22, R22, 0x7, R23 ;  /* 0x0000000716167819 */ /* 0x000fe20000010217 */
[----:B------:R-:W-:Y:S01]  /*0480*/  IMAD.X R0, R0, 0x1, R13, P1 ;  /* 0x0000000100007824 */ /* 0x000fe200008e060d */
[----:B------:R-:W-:-:S04]  /*0490*/  SEL R17, R17, R2, !P0 ;  /* 0x0000000211117207 */ /* 0x000fc80004000000 */
[----:B------:R-:W-:Y:S01]  /*04a0*/  SEL R0, R0, R3, !P0 ;  /* 0x0000000300007207 */ /* 0x000fe20004000000 */
[----:B------:R-:W-:-:S03]  /*04b0*/  IMAD.SHL.U32 R18, R17, 0x80, RZ ;  /* 0x0000008011127824 */ /* 0x000fc600078e00ff */
[----:B------:R-:W-:Y:S02]  /*04c0*/  SHF.L.U64.HI R17, R17, 0x7, R0 ;  /* 0x0000000711117819 */ /* 0x000fe40000010200 */
[----:B-1----:R-:W-:Y:S02]  /*04d0*/  ISETP.GE.U32.AND P0, PT, R18, UR4, PT ;  /* 0x0000000412007c0c */ /* 0x002fe4000bf06070 */
[----:B0-----:R-:W-:Y:S02]  /*04e0*/  ISETP.GE.U32.AND P1, PT, R19, R6, PT ;  /* 0x000000061300720c */ /* 0x001fe40003f26070 */
[----:B------:R-:W-:-:S04]  /*04f0*/  ISETP.GE.U32.AND.EX P0, PT, R17, UR5, PT, P0 ;  /* 0x0000000511007c0c */ /* 0x000fc8000bf06100 */
[----:B------:R-:W-:-:S13]  /*0500*/  ISETP.GE.U32.OR.EX P0, PT, R22, R7, P0, P1 ;  /* 0x000000071600720c */ /* 0x000fda0000706510 */
[----:B------:R-:W-:Y:S05]  /*0510*/  @P0 EXIT ;  /* 0x000000000000094d */ /* 0x000fea0003800000 */
[----:B------:R-:W0:Y:S01]  /*0520*/  S2R R73, SR_TID.X ;  /* 0x0000000000497919 */ /* 0x000e220000002100 */
[----:B------:R-:W1:Y:S01]  /*0530*/  LDCU.U8 UR4, c[0x0][0x3b0] ;  /* 0x00007600ff0477ac */ /* 0x000e620008000000 */
[----:B------:R-:W2:Y:S01]  /*0540*/  LDC.64 R10, c[0x0][0x3b8] ;  /* 0x0000ee00ff0a7b82 */ /* 0x000ea20000000a00 */
[----:B------:R-:W-:Y:S01]  /*0550*/  IMAD.IADD R31, R6, 0x1, -R19 ;  /* 0x00000001061f7824 */ /* 0x000fe200078e0a13 */
[----:B------:R-:W3:Y:S01]  /*0560*/  S2R R70, SR_TID.Z ;  /* 0x0000000000467919 */ /* 0x000ee20000002300 */
[----:B------:R-:W3:Y:S05]  /*0570*/  S2R R71, SR_TID.Y ;  /* 0x0000000000477919 */ /* 0x000eea0000002200 */
[----:B------:R-:W4:Y:S01]  /*0580*/  LDC R30, c[0x0][0x360] ;  /* 0x0000d800ff1e7b82 */ /* 0x000f220000000800 */
[----:B-1----:R-:W-:-:S06]  /*0590*/  UPRMT UR4, UR4, 0x8880, URZ ;  /* 0x0000888004047896 */ /* 0x002fcc00080000ff */
[----:B------:R-:W-:-:S04]  /*05a0*/  ISETP.NE.AND P0, PT, RZ, UR4, PT ;  /* 0x00000004ff007c0c */ /* 0x000fc8000bf05270 */
[----:B--2---:R-:W-:Y:S01]  /*05b0*/  SEL R0, R11, RZ, !P0 ;  /* 0x000000ff0b007207 */ /* 0x004fe20004000000 */
[----:B------:R-:W1:Y:S01]  /*05c0*/  LDCU.64 UR4, c[0x0][0x380] ;  /* 0x00007000ff0477ac */ /* 0x000e620008000a00 */
[C---:B------:R-:W-:Y:S02]  /*05d0*/  SEL R2, R10.reuse, 0x1, !P0 ;  /* 0x000000010a027807 */ /* 0x040fe40004000000 */
[C---:B0-----:R-:W-:Y:S02]  /*05e0*/  LOP3.LUT R3, R73.reuse, 0x3f0, RZ, 0xc0, !PT ;  /* 0x000003f049037812 */ /* 0x041fe400078ec0ff */
[----:B------:R-:W-:Y:S02]  /*05f0*/  LOP3.LUT R23, R73, 0xf, RZ, 0xc0, !PT ;  /* 0x0000000f49177812 */ /* 0x000fe400078ec0ff */
[----:B------:R-:W-:Y:S02]  /*0600*/  SEL R7, R10, 0x1, P0 ;  /* 0x000000010a077807 */ /* 0x000fe40000000000 */
[----:B------:R-:W-:Y:S01]  /*0610*/  SEL R4, R11, RZ, P0 ;  /* 0x000000ff0b047207 */ /* 0x000fe20000000000 */
[----:B---3--:R-:W-:-:S04]  /*0620*/  IMAD R16, R16, R70, R71 ;  /* 0x0000004610107224 */ /* 0x008fc800078e0247 */
[C---:B------:R-:W-:Y:S01]  /*0630*/  IMAD.IADD R24, R16.reuse, 0x1, R3 ;  /* 0x0000000110187824 */ /* 0x040fe200078e0203 */
[----:B------:R-:W-:-:S04]  /*0640*/  SEL R25, R16, R23, !P0 ;  /* 0x0000001710197207 */ /* 0x000fc80004000000 */
[----:B------:R-:W-:Y:S01]  /*0650*/  SEL R26, R73, R24, !P0 ;  /* 0x00000018491a7207 */ /* 0x000fe20004000000 */
[-C--:B------:R-:W-:Y:S01]  /*0660*/  IMAD R9, R0, R25.reuse, RZ ;  /* 0x0000001900097224 */ /* 0x080fe200078e02ff */
[----:B----4-:R-:W-:Y:S01]  /*0670*/  ISETP.NE.AND P0, PT, R30, 0x20, PT ;  /* 0x000000201e00780c */ /* 0x010fe20003f05270 */
[----:B------:R-:W-:Y:S01]  /*0680*/  IMAD.WIDE.U32 R2, R2, R25, RZ ;  /* 0x0000001902027225 */ /* 0x000fe200078e00ff */
[----:B------:R-:W-:-:S03]  /*0690*/  IADD3 R5, P1, PT, R26, R19, RZ ;  /* 0x000000131a057210 */ /* 0x000fc60007f3e0ff */
[----:B------:R-:W-:Y:S02]  /*06a0*/  IMAD.IADD R3, R3, 0x1, R9 ;  /* 0x0000000103037824 */ /* 0x000fe400078e0209 */
[----:B------:R-:W-:Y:S02]  /*06b0*/  IMAD.X R0, RZ, RZ, R22, P1 ;  /* 0x000000ffff007224 */ /* 0x000fe400008e0616 */
[----:B------:R-:W-:-:S04]  /*06c0*/  IMAD.WIDE.U32 R2, R5, R7, R2 ;  /* 0x0000000705027225 */ /* 0x000fc800078e0002 */
[----:B------:R-:W-:Y:S01]  /*06d0*/  IMAD R0, R0, R7, RZ ;  /* 0x0000000700007224 */ /* 0x000fe200078e02ff */
[----:B-1----:R-:W-:Y:S01]  /*06e0*/  LEA R100, P1, R2, UR4, 0x3 ;  /* 0x0000000402647c11 */ /* 0x002fe2000f8218ff */
[----:B------:R-:W-:Y:S02]  /*06f0*/  IMAD.SHL.U32 R125, R25, 0x20, RZ ;  /* 0x00000020197d7824 */ /* 0x000fe400078e00ff */
[----:B------:R-:W-:-:S03]  /*0700*/  IMAD R101, R5, R4, R0 ;  /* 0x0000000405657224 */ /* 0x000fc600078e0200 */
[----:B------:R-:W-:Y:S02]  /*0710*/  LOP3.LUT R125, R125, R26, R25, 0xf6, !PT ;  /* 0x0000001a7d7d7212 */ /* 0x000fe400078ef619 */
[----:B------:R-:W-:-:S04]  /*0720*/  IADD3 R101, PT, PT, R3, R101, RZ ;  /* 0x0000006503657210 */ /* 0x000fc80007ffe0ff */
[----:B------:R-:W-:Y:S01]  /*0730*/  LEA.HI.X R101, R2, UR5, R101, 0x3, P1 ;  /* 0x0000000502657c11 */ /* 0x000fe200088f1c65 */
[----:B------:R-:W-:Y:S06]  /*0740*/  @!P0 BRA `(.L_x_3) ;  /* 0x0000000000408947 */ /* 0x000fec0003800000 */
[----:B------:R-:W-:Y:S01]  /*0750*/  MOV R0, 0x0 ;  /* 0x0000000000007802 */ /* 0x000fe20000000f00 */
[----:B------:R-:W0:Y:S01]  /*0760*/  LDCU.64 UR4, c[0x4][0x30] ;  /* 0x01000600ff0477ac */ /* 0x000e220008000a00 */
[----:B------:R-:W-:Y:S01]  /*0770*/  IMAD.MOV.U32 R8, RZ, RZ, 0x2f ;  /* 0x0000002fff087424 */ /* 0x000fe200078e00ff */
[----:B------:R-:W-:Y:S01]  /*0780*/  MOV R12, 0x1 ;  /* 0x00000001000c7802 */ /* 0x000fe20000000f00 */
[----:B------:R1:W2:Y:S01]  /*0790*/  LDC.64 R2, c[0x4][R0] ;  /* 0x0100000000027b82 */ /* 0x0002a20000000a00 */
[----:B------:R-:W3:Y:S01]  /*07a0*/  LDCU.64 UR8, c[0x4][0x28] ;  /* 0x01000500ff0877ac */ /* 0x000ee20008000a00 */
[----:B------:R-:W-:Y:S01]  /*07b0*/  IMAD.MOV.U32 R13, RZ, RZ, RZ ;  /* 0x000000ffff0d7224 */ /* 0x000fe200078e00ff */
[----:B------:R-:W4:Y:S01]  /*07c0*/  LDCU.64 UR6, c[0x4][0x18] ;  /* 0x01000300ff0677ac */ /* 0x000f220008000a00 */
[----:B0-----:R-:W-:Y:S02]  /*07d0*/  IMAD.U32 R4, RZ, RZ, UR4 ;  /* 0x00000004ff047e24 */ /* 0x001fe4000f8e00ff */
[----:B------:R-:W-:-:S02]  /*07e0*/  IMAD.U32 R5, RZ, RZ, UR5 ;  /* 0x00000005ff057e24 */ /* 0x000fc4000f8e00ff */
[----:B---3--:R-:W-:Y:S02]  /*07f0*/  IMAD.U32 R6, RZ, RZ, UR8 ;  /* 0x00000008ff067e24 */ /* 0x008fe4000f8e00ff */
[----:B------:R-:W-:Y:S02]  /*0800*/  IMAD.U32 R7, RZ, RZ, UR9 ;  /* 0x00000009ff077e24 */ /* 0x000fe4000f8e00ff */
[----:B----4-:R-:W-:Y:S02]  /*0810*/  IMAD.U32 R10, RZ, RZ, UR6 ;  /* 0x00000006ff0a7e24 */ /* 0x010fe4000f8e00ff */
[----:B-1----:R-:W-:-:S07]  /*0820*/  IMAD.U32 R11, RZ, RZ, UR7 ;  /* 0x00000007ff0b7e24 */ /* 0x002fce000f8e00ff */
[----:B------:R-:W-:-:S07]  /*0830*/  LEPC R20, `(.L_x_3) ;  /* 0x000000001014794e */ /* 0x000fce0000000000 */
[----:B--2---:R-:W-:Y:S05]  /*0840*/  CALL.ABS.NOINC R2 ;  /* 0x0000000002007343 */ /* 0x004fea0003c00000 */
.L_x_3:
[----:B------:R-:W0:Y:S02]  /*0850*/  LDCU.64 UR4, c[0x0][0x3a8] ;  /* 0x00007500ff0477ac */ /* 0x000e240008000a00 */
[----:B0-----:R-:W-:-:S04]  /*0860*/  UISETP.GE.U32.AND UP0, UPT, UR4, 0x1, UPT ;  /* 0x000000010400788c */ /* 0x001fc8000bf06070 */
[----:B------:R-:W-:-:S09]  /*0870*/  UISETP.GE.U32.AND.EX UP0, UPT, UR5, 0x10, UPT, UP0 ;  /* 0x000000100500788c */ /* 0x000fd2000bf06100 */
[----:B------:R-:W-:Y:S05]  /*0880*/  BRA.U !UP0, `(.L_x_4) ;  /* 0x0000000108407547 */ /* 0x000fea000b800000 */
[----:B------:R-:W-:Y:S01]  /*0890*/  MOV R0, 0x0 ;  /* 0x0000000000007802 */ /* 0x000fe20000000f00 */
[----:B------:R-:W0:Y:S01]  /*08a0*/  LDCU.64 UR4, c[0x4][0x38] ;  /* 0x01000700ff0477ac */ /* 0x000e220008000a00 */
[----:B------:R-:W-:Y:S01]  /*08b0*/  IMAD.MOV.U32 R8, RZ, RZ, 0x30 ;  /* 0x00000030ff087424 */ /* 0x000fe200078e00ff */
[----:B------:R-:W-:Y:S01]  /*08c0*/  MOV R13, RZ ;  /* 0x000000ff000d7202 */ /* 0x000fe20000000f00 */
[----:B------:R1:W2:Y:S01]  /*08d0*/  LDC.64 R2, c[0x4][R0] ;  /* 0x0100000000027b82 */ /* 0x0002a20000000a00 */
[----:B------:R-:W3:Y:S01]  /*08e0*/  LDCU.64 UR6, c[0x4][0x28] ;  /* 0x01000500ff0677ac */ /* 0x000ee20008000a00 */
[----:B------:R-:W-:Y:S01]  /*08f0*/  IMAD.MOV.U32 R12, RZ, RZ, 0x1 ;  /* 0x00000001ff0c7424 */ /* 0x000fe200078e00ff */
        /* <DEDUP_REMOVED lines=9> */
.L_x_4:
[----:B------:R-:W0:Y:S01]  /*0990*/  LDCU.U8 UR5, c[0x0][0x3b0] ;  /* 0x00007600ff0577ac */ /* 0x000e220008000000 */
[----:B------:R-:W1:Y:S01]  /*09a0*/  LDC.64 R12, c[0x0][0x3c0] ;  /* 0x0000f000ff0c7b82 */ /* 0x000e620000000a00 */
[----:B------:R-:W-:Y:S01]  /*09b0*/  VIADD R0, R26, 0x20 ;  /* 0x000000201a007836 */ /* 0x000fe20000000000 */
[----:B------:R-:W-:Y:S01]  /*09c0*/  BSSY.RECONVERGENT B0, `(.L_x_5) ;  /* 0x000001f000007945 */ /* 0x000fe20003800200 */
[----:B------:R-:W2:Y:S01]  /*09d0*/  LDCU.S8 UR4, c[0x0][0x3b1] ;  /* 0x00007620ff0477ac */ /* 0x000ea20008000200 */
[----:B------:R-:W-:Y:S02]  /*09e0*/  VIADD R27, R16, 0x70 ;  /* 0x00000070101b7836 */ /* 0x000fe40000000000 */
[----:B------:R-:W-:Y:S01]  /*09f0*/  ISETP.GE.U32.AND P2, PT, R0, R31, PT ;  /* 0x0000001f0000720c */ /* 0x000fe20003f46070 */
[----:B------:R-:W-:Y:S01]  /*0a00*/  VIADD R2, R26, 0x40 ;  /* 0x000000401a027836 */ /* 0x000fe20000000000 */
[----:B------:R-:W3:Y:S01]  /*0a10*/  LDC.64 R20, c[0x0][0x3a8] ;  /* 0x0000ea00ff147b82 */ /* 0x000ee20000000a00 */
[----:B------:R-:W-:-:S03]  /*0a20*/  IMAD.MOV.U32 R106, RZ, RZ, RZ ;  /* 0x000000ffff6a7224 */ /* 0x000fc600078e00ff */
[----:B------:R-:W-:Y:S01]  /*0a30*/  ISETP.GE.U32.AND P1, PT, R2, R31, PT ;  /* 0x0000001f0200720c */ /* 0x000fe20003f26070 */
[----:B0-----:R-:W-:Y:S01]  /*0a40*/  UPRMT UR5, UR5, 0x8880, URZ ;  /* 0x0000888005057896 */ /* 0x001fe200080000ff */
[----:B--2---:R-:W-:-:S05]  /*0a50*/  ISETP.NE.AND P3, PT, RZ, UR4, PT ;  /* 0x00000004ff007c0c */ /* 0x004fca000bf65270 */
[----:B------:R-:W-:Y:S02]  /*0a60*/  ISETP.NE.AND P5, PT, RZ, UR5, PT ;  /* 0x00000005ff007c0c */ /* 0x000fe4000bfa5270 */
[----:B------:R-:W-:Y:S02]  /*0a70*/  SEL R29, R24, R73, !P3 ;  /* 0x00000049181d7207 */ /* 0x000fe40005800000 */
[----:B------:R-:W-:Y:S02]  /*0a80*/  SEL R0, R27, 0x7f, P5 ;  /* 0x0000007f1b007807 */ /* 0x000fe40002800000 */
[----:B------:R-:W-:Y:S02]  /*0a90*/  SEL R24, R23, R16, !P3 ;  /* 0x0000001017187207 */ /* 0x000fe40005800000 */
[----:B------:R-:W-:Y:S02]  /*0aa0*/  ISETP.GE.U32.AND P0, PT, R0, R31, PT ;  /* 0x0000001f0000720c */ /* 0x000fe40003f06070 */
[----:B-1----:R-:W-:-:S02]  /*0ab0*/  SEL R5, R13, RZ, P3 ;  /* 0x000000ff0d057207 */ /* 0x002fc40001800000 */
[C---:B------:R-:W-:Y:S02]  /*0ac0*/  SEL R3, R12.reuse, 0x1, P3 ;  /* 0x000000010c037807 */ /* 0x040fe40001800000 */
[----:B------:R-:W-:Y:S01]  /*0ad0*/  IADD3 R9, P4, PT, R29, R18, RZ ;  /* 0x000000121d097210 */ /* 0x000fe20007f9e0ff */
[-C--:B------:R-:W-:Y:S01]  /*0ae0*/  IMAD R5, R5, R24.reuse, RZ ;  /* 0x0000001805057224 */ /* 0x080fe200078e02ff */
[----:B------:R-:W-:Y:S01]  /*0af0*/  SEL R7, R12, 0x1, !P3 ;  /* 0x000000010c077807 */ /* 0x000fe20005800000 */
[----:B------:R-:W-:-:S04]  /*0b00*/  IMAD.WIDE.U32 R2, R3, R24, RZ ;  /* 0x0000001803027225 */ /* 0x000fc800078e00ff */
[----:B------:R-:W-:Y:S01]  /*0b10*/  IMAD.IADD R5, R3, 0x1, R5 ;  /* 0x0000000103057824 */ /* 0x000fe200078e0205 */
[----:B---3--:R-:W-:Y:S06]  /*0b20*/  @P0 BRA `(.L_x_6) ;  /* 0x0000000000200947 */ /* 0x008fec0003800000 */
[----:B------:R-:W0:Y:S01]  /*0b30*/  LDC.64 R14, c[0x0][0x3a8] ;  /* 0x0000ea00ff0e7b82 */ /* 0x000e220000000a00 */
[----:B------:R-:W-:-:S04]  /*0b40*/  SEL R11, R16, 0xf, !P5 ;  /* 0x0000000f100b7807 */ /* 0x000fc80006800000 */
[----:B0-----:R-:W-:-:S04]  /*0b50*/  ISETP.GE.U32.AND P0, PT, R11, R14, PT ;  /* 0x0000000e0b00720c */ /* 0x001fc80003f06070 */
[----:B------:R-:W-:-:S13]  /*0b60*/  ISETP.GE.U32.AND.EX P0, PT, RZ, R15, PT, P0 ;  /* 0x0000000fff00720c */ /* 0x000fda0003f06100 */
[----:B------:R-:W-:-:S04]  /*0b70*/  @!P0 IADD3 R0, P5, PT, -R11, R14, RZ ;  /* 0x0000000e0b008210 */ /* 0x000fc80007fbe1ff */
[----:B------:R-:W-:-:S04]  /*0b80*/  @!P0 IADD3 R0, P6, PT, R0, 0xf, RZ ;  /* 0x0000000f00008810 */ /* 0x000fc80007fde0ff */
[----:B------:R-:W-:-:S04]  /*0b90*/  @!P0 IADD3.X R11, PT, PT, RZ, -0x1, R15, P6, P5 ;  /* 0xffffffffff0b8810 */ /* 0x000fc800037ea40f */
[----:B------:R-:W-:-:S07]  /*0ba0*/  @!P0 SHF.R.U64 R106, R0, 0x4, R11 ;  /* 0x00000004006a8819 */ /* 0x000fce000000120b */
.L_x_6:
[----:B------:R-:W-:Y:S05]  /*0bb0*/  BSYNC.RECONVERGENT B0 ;  /* 0x0000000000007941 */ /* 0x000fea0003800200 */
.L_x_5:
[----:B------:R-:W-:Y:S01]  /*0bc0*/  IMAD.X R6, RZ, RZ, R17, P4 ;  /* 0x000000ffff067224 */ /* 0x000fe200020e0611 */
[----:B------:R-:W-:Y:S01]  /*0bd0*/  IADD3 R23, P4, PT, R20, 0xf, RZ ;  /* 0x0000000f14177810 */ /* 0x000fe20007f9e0ff */
[----:B------:R-:W0:Y:S01]  /*0be0*/  LDCU.64 UR4, c[0x0][0x388] ;  /* 0x00007100ff0477ac */ /* 0x000e220008000a00 */
[----:B------:R-:W-:Y:S01]  /*0bf0*/  SEL R0, R13, RZ, !P3 ;  /* 0x000000ff0d007207 */ /* 0x000fe20005800000 */
[----:B------:R-:W-:Y:S01]  /*0c00*/  IMAD R6, R6, R7, RZ ;  /* 0x0000000706067224 */ /* 0x000fe200078e02ff */
[C---:B------:R-:W-:Y:S01]  /*0c10*/  ISETP.GE.U32.AND P0, PT, R25.reuse, R20, PT ;  /* 0x000000141900720c */ /* 0x040fe20003f06070 */
[----:B------:R-:W-:Y:S01]  /*0c20*/  IMAD.X R28, RZ, RZ, R21, P4 ;  /* 0x000000ffff1c7224 */ /* 0x000fe200020e0615 */
[----:B------:R-:W-:Y:S01]  /*0c30*/  IADD3 R25, P3, PT, -R25, R23, RZ ;  /* 0x0000001719197210 */ /* 0x000fe20007f7e1ff */
[----:B------:R-:W-:Y:S01]  /*0c40*/  IMAD R103, R0, R9, R6 ;  /* 0x0000000900677224 */ /* 0x000fe200078e0206 */
[----:B------:R-:W1:Y:S01]  /*0c50*/  LDCU UR6, c[0x0][0x3a0] ;  /* 0x00007400ff0677ac */ /* 0x000e620008000800 */
[----:B------:R-:W-:Y:S01]  /*0c60*/  ISETP.GE.U32.AND.EX P0, PT, RZ, R21, PT, P0 ;  /* 0x00000015ff00720c */ /* 0x000fe20003f06100 */
[----:B------:R-:W-:Y:S01]  /*0c70*/  IMAD.MOV.U32 R4, RZ, RZ, R2 ;  /* 0x000000ffff047224 */ /* 0x000fe200078e0002 */
[----:B------:R-:W-:Y:S01]  /*0c80*/  IADD3.X R0, PT, PT, R28, -0x1, RZ, P3, !PT ;  /* 0xffffffff1c007810 */ /* 0x000fe20001ffe4ff */
[----:B------:R-:W-:Y:S01]  /*0c90*/  IMAD.SHL.U32 R124, R24, 0x20, RZ ;  /* 0x00000020187c7824 */ /* 0x000fe200078e00ff */
[----:B------:R-:W-:Y:S01]  /*0ca0*/  ISETP.GE.U32.AND P3, PT, R26, R31, PT ;  /* 0x0000001f1a00720c */ /* 0x000fe20003f66070 */
[----:B------:R-:W-:Y:S01]  /*0cb0*/  IMAD.WIDE.U32 R2, R7, R9, R4 ;  /* 0x0000000907027225 */ /* 0x000fe200078e0004 */
[----:B------:R-:W-:-:S02]  /*0cc0*/  SHF.R.U64 R0, R25, 0x4, R0 ;  /* 0x0000000419007819 */ /* 0x000fc40000001200 */
[----:B------:R-:W-:Y:S01]  /*0cd0*/  IADD3 R26, PT, PT, R26, 0x60, RZ ;  /* 0x000000601a1a7810 */ /* 0x000fe20007ffe0ff */
[----:B------:R-:W-:Y:S01]  /*0ce0*/  IMAD.IADD R103, R3, 0x1, R103 ;  /* 0x0000000103677824 */ /* 0x000fe200078e0267 */
[----:B------:R-:W-:Y:S02]  /*0cf0*/  SEL R0, R0, RZ, !P0 ;  /* 0x000000ff00007207 */ /* 0x000fe40004000000 */
[----:B------:R-:W-:Y:S02]  /*0d00*/  ISETP.NE.AND P0, PT, R30, 0x20, PT ;  /* 0x000000201e00780c */ /* 0x000fe40003f05270 */
[----:B------:R-:W-:Y:S02]  /*0d10*/  ISETP.GE.U32.AND P4, PT, R26, R31, PT ;  /* 0x0000001f1a00720c */ /* 0x000fe40003f86070 */
[----:B0-----:R-:W-:Y:S02]  /*0d20*/  LEA R102, P5, R2, UR4, 0x3 ;  /* 0x0000000402667c11 */ /* 0x001fe4000f8a18ff */
[----:B------:R-:W-:-:S02]  /*0d30*/  SEL R67, R0, RZ, !P2 ;  /* 0x000000ff00437207 */ /* 0x000fc40005000000 */
[C---:B------:R-:W-:Y:S02]  /*0d40*/  SEL R3, R0.reuse, RZ, !P1 ;  /* 0x000000ff00037207 */ /* 0x040fe40004800000 */
[C---:B------:R-:W-:Y:S01]  /*0d50*/  SEL R69, R0.reuse, RZ, !P3 ;  /* 0x000000ff00457207 */ /* 0x040fe20005800000 */
[--C-:B------:R-:W-:Y:S01]  /*0d60*/  IMAD.IADD R67, R67, 0x1, -R106.reuse ;  /* 0x0000000143437824 */ /* 0x100fe200078e0a6a */
[----:B------:R-:W-:Y:S01]  /*0d70*/  SEL R5, R0, RZ, !P4 ;  /* 0x000000ff00057207 */ /* 0x000fe20006000000 */
[--C-:B------:R-:W-:Y:S01]  /*0d80*/  IMAD.IADD R68, R3, 0x1, -R106.reuse ;  /* 0x0000000103447824 */ /* 0x100fe200078e0a6a */
[----:B------:R-:W-:Y:S01]  /*0d90*/  LEA.HI.X R103, R2, UR5, R103, 0x3, P5 ;  /* 0x0000000502677c11 */ /* 0x000fe2000a8f1c67 */
[--C-:B------:R-:W-:Y:S01]  /*0da0*/  IMAD.IADD R69, R69, 0x1, -R106.reuse ;  /* 0x0000000145457824 */ /* 0x100fe200078e0a6a */
[----:B-1----:R-:W-:Y:S01]  /*0db0*/  IADD3 R26, PT, PT, -R18, UR6, RZ ;  /* 0x00000006121a7c10 */ /* 0x002fe2000fffe1ff */
[----:B------:R-:W-:Y:S01]  /*0dc0*/  IMAD.IADD R72, R5, 0x1, -R106 ;  /* 0x0000000105487824 */ /* 0x000fe200078e0a6a */
[----:B------:R-:W-:Y:S01]  /*0dd0*/  LOP3.LUT R124, R124, R29, R24, 0xf6, !PT ;  /* 0x0000001d7c7c7212 */ /* 0x000fe200078ef618 */
[----:B------:R-:W-:Y:S06]  /*0de0*/  @!P0 BRA `(.L_x_7) ;  /* 0x0000000000408947 */ /* 0x000fec0003800000 */
        /* <DEDUP_REMOVED lines=9> */
[----:B------:R-:W-:Y:S01]  /*0e80*/  IMAD.U32 R5, RZ, RZ, UR5 ;  /* 0x00000005ff057e24 */ /* 0x000fe2000f8e00ff */
[----:B---3--:R-:W-:Y:S01]  /*0e90*/  MOV R6, UR6 ;  /* 0x0000000600067c02 */ /* 0x008fe20008000f00 */
[----:B------:R-:W-:Y:S02]  /*0ea0*/  IMAD.U32 R7, RZ, RZ, UR7 ;  /* 0x00000007ff077e24 */ /* 0x000fe4000f8e00ff */
[----:B----4-:R-:W-:Y:S02]  /*0eb0*/  IMAD.U32 R10, RZ, RZ, UR8 ;  /* 0x00000008ff0a7e24 */ /* 0x010fe4000f8e00ff */
[----:B-1----:R-:W-:-:S07]  /*0ec0*/  IMAD.U32 R11, RZ, RZ, UR9 ;  /* 0x00000009ff0b7e24 */ /* 0x002fce000f8e00ff */
[----:B------:R-:W-:-:S07]  /*0ed0*/  LEPC R20, `(.L_x_7) ;  /* 0x000000001014794e */ /* 0x000fce0000000000 */
[----:B--2---:R-:W-:Y:S05]  /*0ee0*/  CALL.ABS.NOINC R2 ;  /* 0x0000000002007343 */ /* 0x004fea0003c00000 */
.L_x_7:
[----:B------:R-:W0:Y:S02]  /*0ef0*/  LDCU.64 UR4, c[0x0][0x3a8] ;  /* 0x00007500ff0477ac */ /* 0x000e240008000a00 */
[----:B0-----:R-:W-:-:S04]  /*0f00*/  UISETP.GE.U32.AND UP0, UPT, UR4, 0x1, UPT ;  /* 0x000000010400788c */ /* 0x001fc8000bf06070 */
[----:B------:R-:W-:-:S09]  /*0f10*/  UISETP.GE.U32.AND.EX UP0, UPT, UR5, 0x10, UPT, UP0 ;  /* 0x000000100500788c */ /* 0x000fd2000bf06100 */
[----:B------:R-:W-:Y:S05]  /*0f20*/  BRA.U !UP0, `(.L_x_8) ;  /* 0x0000000108407547 */ /* 0x000fea000b800000 */
        /* <DEDUP_REMOVED lines=16> */
.L_x_8:
[----:B------:R-:W0:Y:S01]  /*1030*/  LDCU.S8 UR4, c[0x0][0x3b1] ;  /* 0x00007620ff0477ac */ /* 0x000e220008000200 */
[----:B------:R-:W1:Y:S01]  /*1040*/  LDC.64 R8, c[0x0][0x398] ;  /* 0x0000e600ff087b82 */ /* 0x000e620000000a00 */
[----:B------:R-:W-:Y:S01]  /*1050*/  BSSY.RECONVERGENT B0, `(.L_x_9) ;  /* 0x000000e000007945 */ /* 0x000fe20003800200 */
[----:B------:R-:W-:-:S06]  /*1060*/  IMAD.MOV.U32 R105, RZ, RZ, RZ ;  /* 0x000000ffff697224 */ /* 0x000fcc00078e00ff */
[----:B------:R-:W2:Y:S01]  /*1070*/  LDC.64 R10, c[0x0][0x3a0] ;  /* 0x0000e800ff0a7b82 */ /* 0x000ea20000000a00 */
[----:B0-----:R-:W-:-:S04]  /*1080*/  ISETP.NE.AND P1, PT, RZ, UR4, PT ;  /* 0x00000004ff007c0c */ /* 0x001fc8000bf25270 */
[----:B------:R-:W-:-:S04]  /*1090*/  SEL R27, R27, 0x7f, !P1 ;  /* 0x0000007f1b1b7807 */ /* 0x000fc80004800000 */
[----:B------:R-:W-:-:S13]  /*10a0*/  ISETP.GE.U32.AND P0, PT, R27, R26, PT ;  /* 0x0000001a1b00720c */ /* 0x000fda0003f06070 */
[----:B------:R-:W-:Y:S05]  /*10b0*/  @P0 BRA `(.L_x_10) ;  /* 0x00000000001c0947 */ /* 0x000fea0003800000 */
[----:B------:R-:W0:Y:S01]  /*10c0*/  LDCU.64 UR4, c[0x0][0x3a8] ;  /* 0x00007500ff0477ac */ /* 0x000e220008000a00 */
[----:B------:R-:W-:-:S04]  /*10d0*/  SEL R0, R16, 0xf, P1 ;  /* 0x0000000f10007807 */ /* 0x000fc80000800000 */
[----:B0-----:R-:W-:-:S04]  /*10e0*/  ISETP.GE.U32.AND P0, PT, R0, UR4, PT ;  /* 0x0000000400007c0c */ /* 0x001fc8000bf06070 */
[----:B------:R-:W-:-:S13]  /*10f0*/  ISETP.GE.U32.AND.EX P0, PT, RZ, UR5, PT, P0 ;  /* 0x00000005ff007c0c */ /* 0x000fda000bf06100 */
[----:B------:R-:W-:-:S04]  /*1100*/  @!P0 IADD3 R0, P1, PT, -R0, R23, RZ ;  /* 0x0000001700008210 */ /* 0x000fc80007f3e1ff */
[----:B------:R-:W-:-:S04]  /*1110*/  @!P0 IADD3.X R3, PT, PT, R28, -0x1, RZ, P1, !PT ;  /* 0xffffffff1c038810 */ /* 0x000fc80000ffe4ff */
[----:B------:R-:W-:-:S07]  /*1120*/  @!P0 SHF.R.U64 R105, R0, 0x4, R3 ;  /* 0x0000000400698819 */ /* 0x000fce0000001203 */
.L_x_10:
[----:B------:R-:W-:Y:S05]  /*1130*/  BSYNC.RECONVERGENT B0 ;  /* 0x0000000000007941 */ /* 0x000fea0003800200 */
.L_x_9:
[----:B------:R-:W-:Y:S01]  /*1140*/  LEA R19, P0, R70, R19, 0x5 ;  /* 0x0000001346137211 */ /* 0x000fe200078028ff */
[----:B------:R-:W0:Y:S01]  /*1150*/  LDCU.64 UR4, c[0x0][0x3a8] ;  /* 0x00007500ff0477ac */ /* 0x000e220008000a00 */
[----:B------:R-:W-:Y:S01]  /*1160*/  LEA R4, P1, R71, R18, 0x5 ;  /* 0x0000001247047211 */ /* 0x000fe200078228ff */
[----:B------:R-:W-:Y:S01]  /*1170*/  BSSY.RECONVERGENT B0, `(.L_x_11) ;  /* 0x0000014000007945 */ /* 0x000fe20003800200 */
[----:B------:R-:W-:Y:S01]  /*1180*/  IADD3 R7, P3, PT, R19, 0x20, RZ ;  /* 0x0000002013077810 */ /* 0x000fe20007f7e0ff */
[----:B------:R-:W-:Y:S01]  /*1190*/  IMAD.X R22, RZ, RZ, R22, P0 ;  /* 0x000000ffff167224 */ /* 0x000fe200000e0616 */
[----:B------:R-:W-:Y:S01]  /*11a0*/  IADD3.X R5, PT, PT, RZ, R17, RZ, P1, !PT ;  /* 0x00000011ff057210 */ /* 0x000fe20000ffe4ff */
[----:B------:R-:W-:Y:S01]  /*11b0*/  IMAD.MOV.U32 R104, RZ, RZ, 0x20 ;  /* 0x00000020ff687424 */ /* 0x000fe200078e00ff */
[----:B-1----:R-:W-:Y:S01]  /*11c0*/  ISETP.GT.U32.AND P1, PT, R7, R8, PT ;  /* 0x000000080700720c */ /* 0x002fe20003f24070 */
[----:B------:R-:W-:Y:S01]  /*11d0*/  IMAD.X R2, RZ, RZ, R22, P3 ;  /* 0x000000ffff027224 */ /* 0x000fe200018e0616 */
[----:B------:R-:W-:-:S04]  /*11e0*/  IADD3 R3, P4, PT, R4, 0x20, RZ ;  /* 0x0000002004037810 */ /* 0x000fc80007f9e0ff */
[----:B------:R-:W-:Y:S01]  /*11f0*/  ISETP.GT.U32.AND.EX P1, PT, R2, R9, PT, P1 ;  /* 0x000000090200720c */ /* 0x000fe20003f24110 */
[----:B------:R-:W-:Y:S01]  /*1200*/  IMAD.X R0, RZ, RZ, R5, P4 ;  /* 0x000000ffff007224 */ /* 0x000fe200020e0605 */
[----:B--2---:R-:W-:Y:S01]  /*1210*/  ISETP.GT.U32.AND P2, PT, R3, R10, PT ;  /* 0x0000000a0300720c */ /* 0x004fe20003f44070 */
[----:B------:R-:W-:Y:S01]  /*1220*/  IMAD.MOV.U32 R2, RZ, RZ, 0x20 ;  /* 0x00000020ff027424 */ /* 0x000fe200078e00ff */
[----:B0-----:R-:W-:Y:S02]  /*1230*/  ISETP.GE.U32.AND P0, PT, R24, UR4, PT ;  /* 0x0000000418007c0c */ /* 0x001fe4000bf06070 */
[----:B------:R-:W-:Y:S02]  /*1240*/  ISETP.GT.U32.AND.EX P2, PT, R0, R11, PT, P2 ;  /* 0x0000000b0000720c */ /* 0x000fe40003f44120 */
[----:B------:R-:W-:-:S05]  /*1250*/  ISETP.GE.U32.AND.EX P0, PT, RZ, UR5, PT, P0 ;  /* 0x00000005ff007c0c */ /* 0x000fca000bf06100 */
[----:B------:R-:W-:Y:S08]  /*1260*/  @!P1 BRA `(.L_x_12) ;  /* 0x0000000000109947 */ /* 0x000ff00003800000 */
[----:B------:R-:W-:Y:S01]  /*1270*/  ISETP.GE.U32.AND P1, PT, R19, R8, PT ;  /* 0x000000081300720c */ /* 0x000fe20003f26070 */
[----:B------:R-:W-:-:S03]  /*1280*/  IMAD.MOV.U32 R104, RZ, RZ, RZ ;  /* 0x000000ffff687224 */ /* 0x000fc600078e00ff */
[----:B------:R-:W-:-:S13]  /*1290*/  ISETP.GE.U32.AND.EX P1, PT, R22, R9, PT, P1 ;  /* 0x000000091600720c */ /* 0x000fda0003f26110 */
[----:B------:R-:W-:-:S07]  /*12a0*/  @!P1 IMAD.IADD R104, R8, 0x1, -R19 ;  /* 0x0000000108689824 */ /* 0x000fce00078e0a13 */
.L_x_12:
[----:B------:R-:W-:Y:S05]  /*12b0*/  BSYNC.RECONVERGENT B0 ;  /* 0x0000000000007941 */ /* 0x000fea0003800200 */
.L_x_11:
[----:B------:R-:W-:Y:S04]  /*12c0*/  BSSY.RECONVERGENT B0, `(.L_x_13) ;  /* 0x0000006000007945 */ /* 0x000fe80003800200 */
[----:B------:R-:W-:Y:S05]  /*12d0*/  @!P2 BRA `(.L_x_14) ;  /* 0x000000000010a947 */ /* 0x000fea0003800000 */
[----:B------:R-:W-:Y:S01]  /*12e0*/  ISETP.GE.U32.AND P1, PT, R4, R10, PT ;  /* 0x0000000a0400720c */ /* 0x000fe20003f26070 */
[----:B------:R-:W-:-:S03]  /*12f0*/  IMAD.MOV.U32 R2, RZ, RZ, RZ ;  /* 0x000000ffff027224 */ /* 0x000fc600078e00ff */
[----:B------:R-:W-:-:S13]  /*1300*/  ISETP.GE.U32.AND.EX P1, PT, R5, R11, PT, P1 ;  /* 0x0000000b0500720c */ /* 0x000fda0003f26110 */
[----:B------:R-:W-:-:S07]  /*1310*/  @!P1 IMAD.IADD R2, R10, 0x1, -R4 ;  /* 0x000000010a029824 */ /* 0x000fce00078e0a04 */
.L_x_14:
[----:B------:R-:W-:Y:S05]  /*1320*/  BSYNC.RECONVERGENT B0 ;  /* 0x0000000000007941 */ /* 0x000fea0003800200 */
.L_x_13:
[----:B------:R-:W0:Y:S01]  /*1330*/  LDCU.64 UR4, c[0x0][0x3c8] ;  /* 0x00007900ff0477ac */ /* 0x000e220008000a00 */
[C---:B------:R-:W-:Y:S01]  /*1340*/  IADD3 R0, PT, PT, R29.reuse, 0x20, RZ ;  /* 0x000000201d007810 */ /* 0x040fe20007ffe0ff */
[----:B------:R-:W-:Y:S01]  /*1350*/  VIADD R3, R29, 0x40 ;  /* 0x000000401d037836 */ /* 0x000fe20000000000 */
[----:B------:R-:W-:Y:S01]  /*1360*/  IADD3 R74, P4, PT, -R24, R23, RZ ;  /* 0x00000017184a7210 */ /* 0x000fe20007f9e1ff */
[----:B------:R-:W1:Y:S01]  /*1370*/  LDCU.64 UR6, c[0x0][0x390] ;  /* 0x00007200ff0677ac */ /* 0x000e620008000a00 */
[-C--:B------:R-:W-:Y:S02]  /*1380*/  ISETP.GE.U32.AND P1, PT, R0, R26.reuse, PT ;  /* 0x0000001a0000720c */ /* 0x080fe40003f26070 */
[----:B------:R-:W-:Y:S02]  /*1390*/  ISETP.GE.U32.AND P3, PT, R3, R26, PT ;  /* 0x0000001a0300720c */ /* 0x000fe40003f66070 */
[----:B------:R-:W-:Y:S02]  /*13a0*/  IADD3.X R3, PT, PT, R28, -0x1, RZ, P4, !PT ;  /* 0xffffffff1c037810 */ /* 0x000fe400027fe4ff */
[----:B------:R-:W-:-:S02]  /*13b0*/  ISETP.NE.AND P2, PT, R30, 0x20, PT ;  /* 0x000000201e00780c */ /* 0x000fc40003f45270 */
[----:B------:R-:W-:Y:S02]  /*13c0*/  SHF.R.U64 R74, R74, 0x4, R3 ;  /* 0x000000044a4a7819 */ /* 0x000fe40000001203 */
[CC--:B------:R-:W-:Y:S01]  /*13d0*/  ISETP.GE.U32.AND P5, PT, R29.reuse, R26.reuse, PT ;  /* 0x0000001a1d00720c */ /* 0x0c0fe20003fa6070 */
[----:B------:R-:W-:Y:S01]  /*13e0*/  VIADD R29, R29, 0x60 ;  /* 0x000000601d1d7836 */ /* 0x000fe20000000000 */
[----:B------:R-:W-:Y:S01]  /*13f0*/  SEL R74, R74, RZ, !P0 ;  /* 0x000000ff4a4a7207 */ /* 0x000fe20004000000 */
[----:B0-----:R-:W-:Y:S01]  /*1400*/  IMAD R0, R22, UR4, RZ ;  /* 0x0000000416007c24 */ /* 0x001fe2000f8e02ff */
[----:B------:R-:W-:Y:S01]  /*1410*/  ISETP.NE.AND P6, PT, R2, RZ, PT ;  /* 0x000000ff0200720c */ /* 0x000fe20003fc5270 */
[C---:B------:R-:W-:Y:S01]  /*1420*/  IMAD.WIDE.U32 R4, R19.reuse, UR4, R4 ;  /* 0x0000000413047c25 */ /* 0x040fe2000f8e0004 */
[C---:B------:R-:W-:Y:S02]  /*1430*/  SEL R64, R74.reuse, RZ, !P5 ;  /* 0x000000ff4a407207 */ /* 0x040fe40006800000 */
[----:B------:R-:W-:Y:S01]  /*1440*/  SEL R66, R74, RZ, !P3 ;  /* 0x000000ff4a427207 */ /* 0x000fe20005800000 */
[----:B------:R-:W-:Y:S01]  /*1450*/  IMAD R7, R19, UR5, R0 ;  /* 0x0000000513077c24 */ /* 0x000fe2000f8e0200 */
[----:B-1----:R-:W-:Y:S01]  /*1460*/  LEA R126, P4, R4, UR6, 0x3 ;  /* 0x00000006047e7c11 */ /* 0x002fe2000f8818ff */
[----:B------:R-:W-:Y:S01]  /*1470*/  IMAD.IADD R64, R64, 0x1, -R105 ;  /* 0x0000000140407824 */ /* 0x000fe200078e0a69 */
[----:B------:R-:W-:Y:S01]  /*1480*/  SEL R0, R74, RZ, !P1 ;  /* 0x000000ff4a007207 */ /* 0x000fe20004800000 */
[----:B------:R-:W-:Y:S01]  /*1490*/  IMAD.IADD R3, R5, 0x1, R7 ;  /* 0x0000000105037824 */ /* 0x000fe200078e0207 */
[----:B------:R-:W-:Y:S01]  /*14a0*/  ISETP.GE.U32.AND P0, PT, R29, R26, PT ;  /* 0x0000001a1d00720c */ /* 0x000fe20003f06070 */
[----:B------:R-:W-:-:S02]  /*14b0*/  IMAD.IADD R66, R66, 0x1, -R105 ;  /* 0x0000000142427824 */ /* 0x000fc400078e0a69 */
[----:B------:R-:W-:Y:S01]  /*14c0*/  IMAD.IADD R65, R0, 0x1, -R105 ;  /* 0x0000000100417824 */ /* 0x000fe200078e0a69 */
[----:B------:R-:W-:Y:S02]  /*14d0*/  LEA.HI.X R127, R4, UR7, R3, 0x3, P4 ;  /* 0x00000007047f7c11 */ /* 0x000fe4000a0f1c03 */
[----:B------:R-:W-:Y:S02]  /*14e0*/  ISETP.NE.AND P4, PT, R104, RZ, P6 ;  /* 0x000000ff6800720c */ /* 0x000fe40003785270 */
[----:B------:R-:W-:Y:S02]  /*14f0*/  SEL R74, R74, RZ, !P0 ;  /* 0x000000ff4a4a7207 */ /* 0x000fe40004000000 */
[----:B------:R-:W-:Y:S01]  /*1500*/  P2R R107, PR, RZ, 0x10 ;  /* 0x00000010ff6b7803 */ /* 0x000fe20000000000 */
[----:B------:R-:W-:Y:S08]  /*1510*/  @!P2 BRA `(.L_x_15) ;  /* 0x000000000040a947 */ /* 0x000ff00003800000 */
        /* <DEDUP_REMOVED lines=16> */
.L_x_15:
[----:B------:R-:W0:Y:S01]  /*1620*/  LDCU.64 UR4, c[0x0][0x3a8] ;  /* 0x00007500ff0477ac */ /* 0x000e220008000a00 */
[----:B------:R-:W1:Y:S01]  /*1630*/  LDC.64 R128, c[0x0][0x358] ;  /* 0x0000d600ff807b82 */ /* 0x000e620000000a00 */
[----:B------:R-:W-:Y:S02]  /*1640*/  CS2R R26, SRZ ;  /* 0x00000000001a7805 */ /* 0x000fe4000001ff00 */
[----:B------:R-:W-:Y:S02]  /*1650*/  CS2R R30, SRZ ;  /* 0x00000000001e7805 */ /* 0x000fe4000001ff00 */
[----:B------:R-:W-:Y:S02]  /*1660*/  CS2R R34, SRZ ;  /* 0x0000000000227805 */ /* 0x000fe4000001ff00 */
[----:B------:R-:W-:Y:S02]  /*1670*/  CS2R R86, SRZ ;  /* 0x0000000000567805 */ /* 0x000fe4000001ff00 */
[----:B------:R-:W-:-:S02]  /*1680*/  CS2R R38, SRZ ;  /* 0x0000000000267805 */ /* 0x000fc4000001ff00 */
[----:B------:R-:W-:Y:S02]  /*1690*/  CS2R R42, SRZ ;  /* 0x00000000002a7805 */ /* 0x000fe4000001ff00 */
        /* <DEDUP_REMOVED lines=9> */
[----:B------:R-:W-:Y:S01]  /*1730*/  CS2R R60, SRZ ;  /* 0x00000000003c7805 */ /* 0x000fe2000001ff00 */
[----:B0-----:R-:W-:Y:S01]  /*1740*/  UISETP.GE.U32.AND UP0, UPT, UR4, 0x1, UPT ;  /* 0x000000010400788c */ /* 0x001fe2000bf06070 */
[----:B------:R-:W-:-:S02]  /*1750*/  CS2R R24, SRZ ;  /* 0x0000000000187805 */ /* 0x000fc4000001ff00 */
[----:B------:R-:W-:Y:S02]  /*1760*/  CS2R R28, SRZ ;  /* 0x00000000001c7805 */ /* 0x000fe4000001ff00 */
[----:B------:R-:W-:Y:S01]  /*1770*/  CS2R R32, SRZ ;  /* 0x0000000000207805 */ /* 0x000fe2000001ff00 */
[----:B------:R-:W-:Y:S01]  /*1780*/  UISETP.GE.AND.EX UP0, UPT, UR5, URZ, UPT, UP0 ;  /* 0x000000ff0500728c */ /* 0x000fe2000bf06300 */
        /* <DEDUP_REMOVED lines=12> */
[----:B------:R-:W-:Y:S01]  /*1850*/  CS2R R6, SRZ ;  /* 0x0000000000067805 */ /* 0x000fe2000001ff00 */
[----:B-1----:R-:W-:Y:S06]  /*1860*/  BRA.U !UP0, `(.L_x_16) ;  /* 0x00000019086c7547 */ /* 0x002fec000b800000 */
[----:B------:R-:W0:Y:S01]  /*1870*/  S2R R6, SR_CgaCtaId ;  /* 0x0000000000067919 */ /* 0x000e220000008800 */
[----:B------:R-:W-:Y:S02]  /*1880*/  MOV R0, 0x400 ;  /* 0x0000040000007802 */ /* 0x000fe40000000f00 */
[----:B------:R-:W-:-:S03]  /*1890*/  MOV R8, 0x1900 ;  /* 0x0000190000087802 */ /* 0x000fc60000000f00 */
[----:B------:R-:W-:Y:S01]  /*18a0*/  VIADD R3, R0, 0x4000 ;  /* 0x0000400000037836 */ /* 0x000fe20000000000 */
[----:B0-----:R-:W-:-:S04]  /*18b0*/  LEA R0, R6, R0, 0x18 ;  /* 0x0000000006007211 */ /* 0x001fc800078ec0ff */
[----:B------:R-:W-:Y:S01]  /*18c0*/  LEA R6, R6, R3, 0x18 ;  /* 0x0000000306067211 */ /* 0x000fe200078ec0ff */
[----:B------:R-:W-:-:S03]  /*18d0*/  IMAD R3, R70, 0x1000, R0 ;  /* 0x0000100046037824 */ /* 0x000fc600078e0200 */
[----:B------:R-:W-:-:S07]  /*18e0*/  LEA R71, R71, R6, 0xc ;  /* 0x0000000647477211 */ /* 0x000fce00078e60ff */
[----:B------:R-:W-:Y:S05]  /*18f0*/  CALL.REL.NOINC `($_ZN4impl12dgemm_kernelEPKdS1_Pdmmmbbmmm$_ZN11cuda_thread11Accumulator13getFirstIndexEi) ;  /* 0x0000005000487944 */ /* 0x000fea0003c00000 */
[----:B------:R-:W0:Y:S01]  /*1900*/  LDCU.U8 UR6, c[0x0][0x3b0] ;  /* 0x00007600ff0677ac */ /* 0x000e220008000000 */
[----:B------:R-:W1:Y:S01]  /*1910*/  LDC.64 R10, c[0x0][0x3b8] ;  /* 0x0000ee00ff0a7b82 */ /* 0x000e620000000a00 */
[----:B------:R-:W-:Y:S01]  /*1920*/  LOP3.LUT R8, R7, 0xffff, RZ, 0xc0, !PT ;  /* 0x0000ffff07087812 */ /* 0x000fe200078ec0ff */
[----:B------:R-:W-:Y:S01]  /*1930*/  IMAD R125, R125, 0x8, R0 ;  /* 0x000000087d7d7824 */ /* 0x000fe200078e0200 */
[----:B------:R-:W2:Y:S01]  /*1940*/  LDCU.64 UR4, c[0x0][0x3a8] ;  /* 0x00007500ff0477ac */ /* 0x000ea20008000a00 */
[----:B------:R-:W-:Y:S01]  /*1950*/  IMAD R124, R124, 0x8, R6 ;  /* 0x000000087c7c7824 */ /* 0x000fe200078e0206 */
[----:B------:R-:W-:Y:S01]  /*1960*/  IADD3 R73, PT, PT, -R105, R74, RZ ;  /* 0x0000004a69497210 */ /* 0x000fe20007ffe1ff */
[C---:B------:R-:W-:Y:S01]  /*1970*/  IMAD R3, R8.reuse, 0x8, R3 ;  /* 0x0000000808037824 */ /* 0x040fe200078e0203 */
[----:B------:R-:W-:Y:S01]  /*1980*/  CS2R R18, SRZ ;  /* 0x0000000000127805 */ /* 0x000fe2000001ff00 */
[----:B------:R-:W3:Y:S01]  /*1990*/  LDC.64 R12, c[0x0][0x3c0] ;  /* 0x0000f000ff0c7b82 */ /* 0x000ee20000000a00 */
[----:B------:R-:W-:Y:S01]  /*19a0*/  IMAD R0, R8, 0x8, R71 ;  /* 0x0000000808007824 */ /* 0x000fe200078e0247 */
[----:B------:R-:W-:-:S02]  /*19b0*/  CS2R R22, SRZ ;  /* 0x0000000000167805 */ /* 0x000fc4000001ff00 */
[----:B------:R-:W-:Y:S02]  /*19c0*/  CS2R R62, SRZ ;  /* 0x00000000003e7805 */ /* 0x000fe4000001ff00 */
[----:B------:R-:W-:Y:S02]  /*19d0*/  CS2R R56, SRZ ;  /* 0x0000000000387805 */ /* 0x000fe4000001ff00 */
[----:B------:R-:W-:Y:S02]  /*19e0*/  CS2R R52, SRZ ;  /* 0x0000000000347805 */ /* 0x000fe4000001ff00 */
[----:B------:R-:W-:Y:S02]  /*19f0*/  CS2R R48, SRZ ;  /* 0x0000000000307805 */ /* 0x000fe4000001ff00 */
[----:B------:R-:W-:Y:S02]  /*1a00*/  CS2R R76, SRZ ;  /* 0x00000000004c7805 */ /* 0x000fe4000001ff00 */
[----:B------:R-:W-:Y:S01]  /*1a10*/  CS2R R44, SRZ ;  /* 0x00000000002c7805 */ /* 0x000fe2000001ff00 */
[----:B0-----:R-:W-:Y:S01]  /*1a20*/  UPRMT UR6, UR6, 0x8880, URZ ;  /* 0x0000888006067896 */ /* 0x001fe200080000ff */
[----:B------:R-:W-:-:S02]  /*1a30*/  CS2R R40, SRZ ;  /* 0x0000000000287805 */ /* 0x000fc4000001ff00 */
[----:B------:R-:W-:Y:S02]  /*1a40*/  CS2R R36, SRZ ;  /* 0x0000000000247805 */ /* 0x000fe4000001ff00 */
[----:B------:R-:W-:Y:S01]  /*1a50*/  CS2R R84, SRZ ;  /* 0x0000000000547805 */ /* 0x000fe2000001ff00 */
[----:B--2---:R-:W-:Y:S01]  /*1a60*/  UIADD3 UR4, UP0, UPT, UR4, 0x10, URZ ;  /* 0x0000001004047890 */ /* 0x004fe2000ff1e0ff */
[----:B------:R-:W-:Y:S02]  /*1a70*/  CS2R R32, SRZ ;  /* 0x0000000000207805 */ /* 0x000fe4000001ff00 */
[----:B------:R-:W-:Y:S01]  /*1a80*/  ISETP.NE.AND P0, PT, RZ, UR6, PT ;  /* 0x00000006ff007c0c */ /* 0x000fe2000bf05270 */
[C---:B-1----:R-:W-:Y:S01]  /*1a90*/  IMAD.WIDE.U32 R4, R10.reuse, 0x100, RZ ;  /* 0x000001000a047825 */ /* 0x042fe200078e00ff */
[----:B------:R-:W-:Y:S01]  /*1aa0*/  UIADD3.X UR5, UPT, UPT, URZ, UR5, URZ, UP0, !UPT ;  /* 0x00000005ff057290 */ /* 0x000fe200087fe4ff */
[----:B------:R-:W-:Y:S02]  /*1ab0*/  SHF.L.U64.HI R112, R10, 0x7, R11 ;  /* 0x000000070a707819 */ /* 0x000fe4000001020b */
[----:B------:R-:W-:Y:S01]  /*1ac0*/  CS2R R28, SRZ ;  /* 0x00000000001c7805 */ /* 0x000fe2000001ff00 */
[----:B------:R-:W0:Y:S01]  /*1ad0*/  LDCU.S8 UR6, c[0x0][0x3b1] ;  /* 0x00007620ff0677ac */ /* 0x000e220008000200 */
[----:B------:R-:W-:Y:S01]  /*1ae0*/  IMAD.SHL.U32 R7, R11, 0x100, RZ ;  /* 0x000001000b077824 */ /* 0x000fe200078e00ff */
[----:B------:R-:W-:Y:S01]  /*1af0*/  SEL R111, R4, 0x100, P0 ;  /* 0x00000100046f7807 */ /* 0x000fe20000000000 */
[----:B------:R-:W-:Y:S01]  /*1b00*/  IMAD.SHL.U32 R113, R10, 0x80, RZ ;  /* 0x000000800a717824 */ /* 0x000fe200078e00ff */
[C---:B---3--:R-:W-:Y:S01]  /*1b10*/  SHF.L.U64.HI R114, R12.reuse, 0x7, R13 ;  /* 0x000000070c727819 */ /* 0x048fe2000001020d */
[----:B------:R-:W-:Y:S01]  /*1b20*/  IMAD.IADD R110, R5, 0x1, R7 ;  /* 0x00000001056e7824 */ /* 0x000fe200078e0207 */
[----:B------:R-:W-:Y:S01]  /*1b30*/  CS2R R6, SRZ ;  /* 0x0000000000067805 */ /* 0x000fe2000001ff00 */
[----:B------:R-:W-:Y:S01]  /*1b40*/  IMAD.SHL.U32 R115, R12, 0x80, RZ ;  /* 0x000000800c737824 */ /* 0x000fe200078e00ff */
        /* <DEDUP_REMOVED lines=10> */
[----:B0-----:R-:W-:Y:S02]  /*1bf0*/  ISETP.NE.AND P1, PT, RZ, UR6, PT ;  /* 0x00000006ff007c0c */ /* 0x001fe4000bf25270 */
[----:B------:R-:W-:Y:S02]  /*1c00*/  CS2R R78, SRZ ;  /* 0x00000000004e7805 */ /* 0x000fe4000001ff00 */
[----:B------:R-:W-:-:S02]  /*1c10*/  CS2R R46, SRZ ;  /* 0x00000000002e7805 */ /* 0x000fc4000001ff00 */
[----:B------:R-:W-:Y:S02]  /*1c20*/  CS2R R42, SRZ ;  /* 0x00000000002a7805 */ /* 0x000fe4000001ff00 */
[----:B------:R-:W-:Y:S02]  /*1c30*/  CS2R R38, SRZ ;  /* 0x0000000000267805 */ /* 0x000fe4000001ff00 */
[----:B------:R-:W-:Y:S02]  /*1c40*/  CS2R R86, SRZ ;  /* 0x0000000000567805 */ /* 0x000fe4000001ff00 */
[----:B------:R-:W-:Y:S02]  /*1c50*/  CS2R R34, SRZ ;  /* 0x0000000000227805 */ /* 0x000fe4000001ff00 */
[----:B------:R-:W-:Y:S02]  /*1c60*/  CS2R R30, SRZ ;  /* 0x00000000001e7805 */ /* 0x000fe4000001ff00 */
[----:B------:R-:W-:Y:S01]  /*1c70*/  CS2R R26, SRZ ;  /* 0x00000000001a7805 */ /* 0x000fe2000001ff00 */
[----:B------:R-:W-:Y:S01]  /*1c80*/  IMAD.U32 R109, RZ, RZ, UR4 ;  /* 0x00000004ff6d7e24 */ /* 0x000fe2000f8e00ff */
[----:B------:R-:W-:Y:S01]  /*1c90*/  SEL R115, R115, 0x80, P1 ;  /* 0x0000008073737807 */ /* 0x000fe20000800000 */
[----:B------:R-:W-:Y:S01]  /*1ca0*/  IMAD.U32 R108, RZ, RZ, UR5 ;  /* 0x00000005ff6c7e24 */ /* 0x000fe2000f8e00ff */
[----:B------:R-:W-:-:S02]  /*1cb0*/  SEL R114, R114, RZ, P1 ;  /* 0x000000ff72727207 */ /* 0x000fc40000800000 */
[----:B------:R-:W-:Y:S02]  /*1cc0*/  SEL R110, R110, RZ, P0 ;  /* 0x000000ff6e6e7207 */ /* 0x000fe40000000000 */
[----:B------:R-:W-:Y:S02]  /*1cd0*/  SEL R113, R113, 0x80, !P0 ;  /* 0x0000008071717807 */ /* 0x000fe40004000000 */
[----:B------:R-:W-:-:S07]  /*1ce0*/  SEL R112, R112, RZ, !P0 ;  /* 0x000000ff70707207 */ /* 0x000fce0004000000 */
.L_x_22:
[----:B------:R-:W-:Y:S01]  /*1cf0*/  ISETP.NE.AND P1, PT, R106, RZ, PT ;  /* 0x000000ff6a00720c */ /* 0x000fe20003f25270 */
[----:B------:R-:W0:-:S12]  /*1d00*/  LDC.64 R8, c[0x0][0x3c0] ;  /* 0x0000f000ff087b82 */ /* 0x000e180000000a00 */
[-C--:B------:R-:W-:Y:S02]  /*1d10*/  @P1 IADD3 R74, P0, PT, R100, R111.reuse, RZ ;  /* 0x0000006f644a1210 */ /* 0x080fe40007f1e0ff */
[----:B------:R-:W-:Y:S02]  /*1d20*/  @P1 R2UR UR4, R128 ;  /* 0x00000000800412ca */ /* 0x000fe400000e0000 */
[----:B------:R-:W-:Y:S01]  /*1d30*/  @P1 R2UR UR5, R129 ;  /* 0x00000000810512ca */ /* 0x000fe200000e0000 */
[--C-:B------:R-:W-:Y:S01]  /*1d40*/  @P1 IMAD.X R75, R101, 0x1, R110.reuse, P0 ;  /* 0x00000001654b1824 */ /* 0x100fe200000e066e */
[----:B------:R-:W-:Y:S02]  /*1d50*/  @P1 IADD3 R70, P0, PT, R74, R111, RZ ;  /* 0x0000006f4a461210 */ /* 0x000fe40007f1e0ff */
[C---:B------:R-:W-:Y:S02]  /*1d60*/  @P1 R2UR UR6, R128.reuse ;  /* 0x00000000800612ca */ /* 0x040fe400000e0000 */
[----:B------:R-:W-:Y:S01]  /*1d70*/  @P1 R2UR UR7, R129 ;  /* 0x00000000810712ca */ /* 0x000fe200000e0000 */
[----:B------:R-:W-:Y:S01]  /*1d80*/  @P1 IMAD.X R71, R75, 0x1, R110, P0 ;  /* 0x000000014b471824 */ /* 0x000fe200000e066e */
[----:B------:R-:W-:-:S02]  /*1d90*/  @P1 R2UR UR8, R128 ;  /* 0x00000000800812ca */ /* 0x000fc400000e0000 */
[C---:B------:R-:W-:Y:S02]  /*1da0*/  @P1 R2UR UR9, R129.reuse ;  /* 0x00000000810912ca */ /* 0x040fe400000e0000 */
[----:B------:R-:W-:Y:S01]  /*1db0*/  @P1 R2UR UR10, R128 ;  /* 0x00000000800a12ca */ /* 0x000fe200000e0000 */
[----:B------:R1:W5:Y:S01]  /*1dc0*/  @P1 LDG.E.64.CONSTANT R80, desc[UR4][R100.64] ;  /* 0x0000000464501981 */ /* 0x000362000c1e9b00 */
[----:B------:R-:W-:Y:S02]  /*1dd0*/  @P1 R2UR UR11, R129 ;  /* 0x00000000810b12ca */ /* 0x000fe400000e0000 */
[----:B------:R-:W-:Y:S01]  /*1de0*/  @P1 IADD3 R10, P0, PT, R70, R111, RZ ;  /* 0x0000006f460a1210 */ /* 0x000fe20007f1e0ff */
[----:B------:R-:W-:Y:S02]  /*1df0*/  BSSY.RECONVERGENT B0, `(.L_x_17) ;  /* 0x0000048000007945 */ /* 0x000fe40003800200 */
[----:B------:R-:W5:Y:S02]  /*1e00*/  @P1 LDG.E.64.CONSTANT R74, desc[UR6][R74.64] ;  /* 0x000000064a4a1981 */ /* 0x000f64000c1e9b00 */
[----:B------:R-:W-:-:S02]  /*1e10*/  @P1 IMAD.X R11, R71, 0x1, R110, P0 ;  /* 0x00000001470b1824 */ /* 0x000fc400000e066e */
[----:B------:R-:W5:Y:S01]  /*1e20*/  @P1 LDG.E.64.CONSTANT R70, desc[UR8][R70.64] ;  /* 0x0000000846461981 */ /* 0x000f62000c1e9b00 */
[----:B------:R-:W-:-:S03]  /*1e30*/  ISETP.NE.AND P0, PT, R105, RZ, PT ;  /* 0x000000ff6900720c */ /* 0x000fc60003f05270 */
[----:B------:R-:W5:Y:S01]  /*1e40*/  @P1 LDG.E.64.CONSTANT R10, desc[UR10][R10.64] ;  /* 0x0000000a0a0a1981 */ /* 0x000f62000c1e9b00 */
[----:B------:R-:W-:Y:S01]  /*1e50*/  @P1 VIADD R106, R106, 0xffffffff ;  /* 0xffffffff6a6a1836 */ /* 0x000fe20000000000 */
[----:B------:R-:W-:Y:S01]  /*1e60*/  @P1 MOV R121, R68 ;  /* 0x0000004400791202 */ /* 0x000fe20000000f00 */
[----:B------:R-:W-:Y:S02]  /*1e70*/  @P1 IMAD.MOV.U32 R123, RZ, RZ, R69 ;  /* 0x000000ffff7b1224 */ /* 0x000fe400078e0045 */
[----:B------:R-:W-:Y:S02]  /*1e80*/  @P1 IMAD.MOV.U32 R122, RZ, RZ, R67 ;  /* 0x000000ffff7a1224 */ /* 0x000fe400078e0043 */
[----:B------:R-:W-:Y:S01]  /*1e90*/  @P1 IMAD.MOV.U32 R120, RZ, RZ, R72 ;  /* 0x000000ffff781224 */ /* 0x000fe200078e0048 */
[----:B01----:R-:W-:Y:S06]  /*1ea0*/  @P1 BRA `(.L_x_18) ;  /* 0x0000000000f01947 */ /* 0x003fec0003800000 */
[----:B------:R-:W-:Y:S02]  /*1eb0*/  ISETP.NE.AND P3, PT, R68, RZ, PT ;  /* 0x000000ff4400720c */ /* 0x000fe40003f65270 */
[----:B------:R-:W-:Y:S02]  /*1ec0*/  ISETP.NE.AND P2, PT, R72, RZ, PT ;  /* 0x000000ff4800720c */ /* 0x000fe40003f45270 */
[----:B------:R-:W-:-:S09]  /*1ed0*/  ISETP.NE.AND P1, PT, R67, RZ, PT ;  /* 0x000000ff4300720c */ /* 0x000fd20003f25270 */
[----:B-----5:R-:W0:Y:S01]  /*1ee0*/  @P3 LDC.U8 R74, c[0x0][0x3b0] ;  /* 0x0000ec00ff4a3b82 */ /* 0x020e220000000000 */
[C---:B------:R-:W-:Y:S02]  /*1ef0*/  @P3 R2UR UR8, R128.reuse ;  /* 0x00000000800832ca */ /* 0x040fe400000e0000 */
[C---:B------:R-:W-:Y:S02]  /*1f00*/  @P3 R2UR UR9, R129.reuse ;  /* 0x00000000810932ca */ /* 0x040fe400000e0000 */
[C---:B------:R-:W-:Y:S02]  /*1f10*/  @P1 R2UR UR6, R128.reuse ;  /* 0x00000000800612ca */ /* 0x040fe400000e0000 */
[C---:B------:R-:W-:Y:S01]  /*1f20*/  @P1 R2UR UR7, R129.reuse ;  /* 0x00000000810712ca */ /* 0x040fe200000e0000 */
[----:B------:R-:W1:Y:S01]  /*1f30*/  @P2 LDC.U8 R75, c[0x0][0x3b0] ;  /* 0x0000ec00ff4b2b82 */ /* 0x000e620000000000 */
[----:B------:R-:W-:Y:S02]  /*1f40*/  @P2 R2UR UR10, R128 ;  /* 0x00000000800a22ca */ /* 0x000fe400000e0000 */
[----:B------:R-:W-:-:S05]  /*1f50*/  @P2 R2UR UR11, R129 ;  /* 0x00000000810b22ca */ /* 0x000fca00000e0000 */
[----:B------:R-:W2:Y:S08]  /*1f60*/  @P3 LDC.64 R10, c[0x0][0x3b8] ;  /* 0x0000ee00ff0a3b82 */ /* 0x000eb00000000a00 */
[----:B------:R-:W3:Y:S01]  /*1f70*/  @P2 LDC.64 R70, c[0x0][0x3b8] ;  /* 0x0000ee00ff462b82 */ /* 0x000ee20000000a00 */
[----:B0-----:R-:W-:Y:S02]  /*1f80*/  @P3 PRMT R74, R74, 0x8880, RZ ;  /* 0x000088804a4a3816 */ /* 0x001fe400000000ff */
[----:B-1----:R-:W-:-:S03]  /*1f90*/  @P2 PRMT R80, R75, 0x8880, RZ ;  /* 0x000088804b502816 */ /* 0x002fc600000000ff */
[----:B------:R-:W-:Y:S02]  /*1fa0*/  @P3 IMAD.MOV.U32 R75, RZ, RZ, R74 ;  /* 0x000000ffff4b3224 */ /* 0x000fe400078e004a */
[----:B------:R-:W0:Y:S01]  /*1fb0*/  @P1 LDC.U8 R74, c[0x0][0x3b0] ;  /* 0x0000ec00ff4a1b82 */ /* 0x000e220000000000 */
[----:B------:R-:W-:Y:S02]  /*1fc0*/  @P2 ISETP.NE.AND P5, PT, R80, RZ, PT ;  /* 0x000000ff5000220c */ /* 0x000fe40003fa5270 */
[----:B------:R-:W-:Y:S02]  /*1fd0*/  @P3 ISETP.NE.AND P4, PT, R75, RZ, PT ;  /* 0x000000ff4b00320c */ /* 0x000fe40003f85270 */
[C---:B--2---:R-:W-:Y:S01]  /*1fe0*/  @P3 SHF.L.U64.HI R75, R10.reuse, 0x8, R11 ;  /* 0x000000080a4b3819 */ /* 0x044fe2000001020b */
[----:B------:R-:W-:Y:S02]  /*1ff0*/  @P3 IMAD.SHL.U32 R80, R10, 0x100, RZ ;  /* 0x000001000a503824 */ /* 0x000fe400078e00ff */
[----:B------:R-:W1:Y:S03]  /*2000*/  @P1 LDC.64 R10, c[0x0][0x3b8] ;  /* 0x0000ee00ff0a1b82 */ /* 0x000e660000000a00 */
[----:B------:R-:W-:Y:S01]  /*2010*/  @P3 SEL R83, R80, 0x100, P4 ;  /* 0x0000010050533807 */ /* 0x000fe20002000000 */
[C---:B---3--:R-:W-:Y:S01]  /*2020*/  @P2 IMAD.SHL.U32 R81, R70.reuse, 0x100, RZ ;  /* 0x0000010046512824 */ /* 0x048fe200078e00ff */
[----:B------:R-:W-:-:S02]  /*2030*/  @P2 SHF.L.U64.HI R71, R70, 0x8, R71 ;  /* 0x0000000846472819 */ /* 0x000fc40000010247 */
[----:B------:R-:W-:Y:S02]  /*2040*/  @P3 SEL R70, R75, RZ, P4 ;  /* 0x000000ff4b463207 */ /* 0x000fe40002000000 */
[----:B------:R-:W-:Y:S02]  /*2050*/  @P2 SEL R89, R81, 0x100, P5 ;  /* 0x0000010051592807 */ /* 0x000fe40002800000 */
[----:B------:R-:W-:Y:S02]  /*2060*/  CS2R R80, SRZ ;  /* 0x0000000000507805 */ /* 0x000fe4000001ff00 */
[----:B------:R-:W-:Y:S02]  /*2070*/  @P2 SEL R92, R71, RZ, P5 ;  /* 0x000000ff475c2207 */ /* 0x000fe40002800000 */
[----:B------:R-:W-:-:S04]  /*2080*/  @P3 IADD3 R82, P4, P5, R83, R100, R83 ;  /* 0x0000006453523210 */ /* 0x000fc80007d9e053 */
[-C--:B------:R-:W-:Y:S02]  /*2090*/  @P3 IADD3.X R83, PT, PT, R70, R101.reuse, R70, P4, P5 ;  /* 0x0000006546533210 */ /* 0x080fe400027ea446 */
[----:B------:R-:W-:Y:S02]  /*20a0*/  @P2 IADD3 R88, P4, P5, R89, R100, R89 ;  /* 0x0000006459582210 */ /* 0x000fe40007d9e059 */
[----:B0-----:R-:W-:Y:S02]  /*20b0*/  @P1 PRMT R70, R74, 0x8880, RZ ;  /* 0x000088804a461816 */ /* 0x001fe400000000ff */
[----:B------:R-:W-:Y:S01]  /*20c0*/  @P2 IADD3.X R71, PT, PT, R92, R101, R92, P4, P5 ;  /* 0x000000655c472210 */ /* 0x000fe200027ea45c */
[----:B-1----:R-:W-:Y:S01]  /*20d0*/  @P1 IMAD.SHL.U32 R91, R10, 0x100, RZ ;  /* 0x000001000a5b1824 */ /* 0x002fe200078e00ff */
[----:B------:R-:W-:Y:S02]  /*20e0*/  ISETP.NE.AND P4, PT, R69, RZ, PT ;  /* 0x000000ff4500720c */ /* 0x000fe40003f85270 */
[----:B------:R-:W-:-:S02]  /*20f0*/  @P1 ISETP.NE.AND P5, PT, R70, RZ, PT ;  /* 0x000000ff4600120c */ /* 0x000fc40003fa5270 */
[----:B------:R-:W-:Y:S02]  /*2100*/  @P1 SHF.L.U64.HI R10, R10, 0x8, R11 ;  /* 0x000000080a0a1819 */ /* 0x000fe4000001020b */
[----:B------:R-:W-:Y:S02]  /*2110*/  @P1 SEL R91, R91, 0x100, P5 ;  /* 0x000001005b5b1807 */ /* 0x000fe40002800000 */
[----:B------:R-:W-:Y:S02]  /*2120*/  @P1 SEL R10, R10, RZ, P5 ;  /* 0x000000ff0a0a1207 */ /* 0x000fe40002800000 */
[----:B------:R-:W-:-:S03]  /*2130*/  @P1 IADD3 R90, P5, PT, R100, R91, RZ ;  /* 0x0000005b645a1210 */ /* 0x000fc60007fbe0ff */
[----:B------:R-:W-:Y:S02]  /*2140*/  @P4 R2UR UR4, R128 ;  /* 0x00000000800442ca */ /* 0x000fe400000e0000 */
[----:B------:R-:W-:Y:S01]  /*2150*/  @P4 R2UR UR5, R129 ;  /* 0x00000000810542ca */ /* 0x000fe200000e0000 */
[----:B------:R-:W-:Y:S01]  /*2160*/  @P1 IMAD.X R91, R101, 0x1, R10, P5 ;  /* 0x00000001655b1824 */ /* 0x000fe200028e060a */
[----:B------:R-:W-:Y:S02]  /*2170*/  @P2 IADD3 R88, P5, PT, R88, R89, RZ ;  /* 0x0000005958582210 */ /* 0x000fe40007fbe0ff */
[----:B------:R-:W-:Y:S02]  /*2180*/  CS2R R74, SRZ ;  /* 0x00000000004a7805 */ /* 0x000fe4000001ff00 */
[----:B------:R-:W-:Y:S01]  /*2190*/  CS2R R10, SRZ ;  /* 0x00000000000a7805 */ /* 0x000fe2000001ff00 */
[----:B------:R-:W-:Y:S01]  /*21a0*/  @P2 IMAD.X R89, R71, 0x1, R92, P5 ;  /* 0x0000000147592824 */ /* 0x000fe200028e065c */
[----:B------:R-:W-:-:S02]  /*21b0*/  CS2R R70, SRZ ;  /* 0x0000000000467805 */ /* 0x000fc4000001ff00 */
[----:B------:R0:W5:Y:S04]  /*21c0*/  @P1 LDG.E.64.CONSTANT R74, desc[UR6][R90.64] ;  /* 0x000000065a4a1981 */ /* 0x000168000c1e9b00 */
[----:B------:R0:W5:Y:S04]  /*21d0*/  @P4 LDG.E.64.CONSTANT R80, desc[UR4][R100.64] ;  /* 0x0000000464504981 */ /* 0x000168000c1e9b00 */
[----:B------:R0:W5:Y:S04]  /*21e0*/  @P3 LDG.E.64.CONSTANT R70, desc[UR8][R82.64] ;  /* 0x0000000852463981 */ /* 0x000168000c1e9b00 */
[----:B------:R0:W5:Y:S01]  /*21f0*/  @P2 LDG.E.64.CONSTANT R10, desc[UR10][R88.64] ;  /* 0x0000000a580a2981 */ /* 0x000162000c1e9b00 */
[----:B------:R-:W-:-:S02]  /*2200*/  CS2R R122, SRZ ;  /* 0x00000000007a7805 */ /* 0x000fc4000001ff00 */
[----:B------:R-:W-:Y:S01]  /*2210*/  CS2R R120, SRZ ;  /* 0x0000000000787805 */ /* 0x000fe2000001ff00 */
[----:B------:R-:W-:Y:S01]  /*2220*/  @P1 VIADD R122, R67, 0xffffffff ;  /* 0xffffffff437a1836 */ /* 0x000fe20000000000 */
[----:B------:R-:W-:Y:S01]  /*2230*/  @P3 IADD3 R121, PT, PT, R68, -0x1, RZ ;  /* 0xffffffff44793810 */ /* 0x000fe20007ffe0ff */
[----:B------:R-:W-:Y:S02]  /*2240*/  @P2 VIADD R120, R72, 0xffffffff ;  /* 0xffffffff48782836 */ /* 0x000fe40000000000 */
[----:B------:R-:W-:Y:S02]  /*2250*/  @P4 VIADD R123, R69, 0xffffffff ;  /* 0xffffffff457b4836 */ /* 0x000fe40000000000 */
[----:B0-----:R-:W-:-:S07]  /*2260*/  IMAD.MOV.U32 R106, RZ, RZ, RZ ;  /* 0x000000ffff6a7224 */ /* 0x001fce00078e00ff */
.L_x_18:
[----:B------:R-:W-:Y:S05]  /*2270*/  BSYNC.RECONVERGENT B0 ;  /* 0x0000000000007941 */ /* 0x000fea0003800200 */
.L_x_17:
[----:B------:R-:W-:Y:S05]  /*2280*/  @!P0 BRA `(.L_x_19) ;  /* 0x0000000000808947 */ /* 0x000fea0003800000 */
[----:B------:R-:W0:Y:S01]  /*2290*/  LDC.S8 R67, c[0x0][0x3b1] ;  /* 0x0000ec40ff437b82 */ /* 0x000e220000000200 */
[----:B------:R-:W-:Y:S01]  /*22a0*/  IMAD.WIDE.U32 R68, R8, 0x100, RZ ;  /* 0x0000010008447825 */ /* 0x000fe200078e00ff */
[C---:B------:R-:W-:Y:S02]  /*22b0*/  R2UR UR4, R128.reuse ;  /* 0x00000000800472ca */ /* 0x040fe400000e0000 */
[----:B------:R-:W-:Y:S01]  /*22c0*/  R2UR UR5, R129 ;  /* 0x00000000810572ca */ /* 0x000fe200000e0000 */
[----:B------:R-:W-:Y:S01]  /*22d0*/  IMAD.SHL.U32 R9, R9, 0x100, RZ ;  /* 0x0000010009097824 */ /* 0x000fe200078e00ff */
[C---:B------:R-:W-:Y:S02]  /*22e0*/  R2UR UR6, R128.reuse ;  /* 0x00000000800672ca */ /* 0x040fe400000e0000 */
[----:B------:R-:W-:Y:S01]  /*22f0*/  R2UR UR7, R129 ;  /* 0x00000000810772ca */ /* 0x000fe200000e0000 */
[----:B------:R-:W-:Y:S01]  /*2300*/  IMAD.IADD R72, R69, 0x1, R9 ;  /* 0x0000000145487824 */ /* 0x000fe200078e0209 */
[----:B------:R-:W-:-:S02]  /*2310*/  R2UR UR8, R128 ;  /* 0x00000000800872ca */ /* 0x000fc400000e0000 */
[C---:B------:R-:W-:Y:S02]  /*2320*/  R2UR UR9, R129.reuse ;  /* 0x00000000810972ca */ /* 0x040fe400000e0000 */
[----:B------:R-:W-:Y:S02]  /*2330*/  R2UR UR10, R128 ;  /* 0x00000000800a72ca */ /* 0x000fe400000e0000 */
[----:B------:R-:W-:Y:S01]  /*2340*/  R2UR UR11, R129 ;  /* 0x00000000810b72ca */ /* 0x000fe200000e0000 */
[----:B------:R1:W5:Y:S01]  /*2350*/  LDG.E.64.CONSTANT R88, desc[UR4][R102.64] ;  /* 0x0000000466587981 */ /* 0x000362000c1e9b00 */
[----:B0-----:R-:W-:-:S04]  /*2360*/  ISETP.NE.AND P0, PT, R67, RZ, PT ;  /* 0x000000ff4300720c */ /* 0x001fc80003f05270 */
[----:B------:R-:W-:Y:S02]  /*2370*/  SEL R72, R72, RZ, !P0 ;  /* 0x000000ff48487207 */ /* 0x000fe40004000000 */
[----:B------:R-:W-:-:S03]  /*2380*/  SEL R69, R68, 0x100, !P0 ;  /* 0x0000010044457807 */ /* 0x000fc60004000000 */
[----:B------:R-:W-:Y:S01]  /*2390*/  IMAD R67, R72, 0x3, RZ ;  /* 0x0000000348437824 */ /* 0x000fe200078e02ff */
[----:B------:R-:W-:Y:S01]  /*23a0*/  IADD3 R82, P0, PT, R102, R69, RZ ;  /* 0x0000004566527210 */ /* 0x000fe20007f1e0ff */
[C---:B------:R-:W-:Y:S01]  /*23b0*/  IMAD.WIDE.U32 R8, R69.reuse, 0x3, R102 ;  /* 0x0000000345087825 */ /* 0x040fe200078e0066 */
[----:B------:R-:W-:-:S03]  /*23c0*/  LEA R68, P1, R69, R102, 0x1 ;  /* 0x0000006645447211 */ /* 0x000fc600078208ff */
[----:B------:R-:W-:Y:S01]  /*23d0*/  IMAD.IADD R9, R9, 0x1, R67 ;  /* 0x0000000109097824 */ /* 0x000fe200078e0243 */
[--C-:B------:R-:W-:Y:S01]  /*23e0*/  LEA.HI.X R69, R69, R103, R72.reuse, 0x1, P1 ;  /* 0x0000006745457211 */ /* 0x100fe200008f0c48 */
[----:B------:R-:W-:-:S04]  /*23f0*/  IMAD.X R83, R103, 0x1, R72, P0 ;  /* 0x0000000167537824 */ /* 0x000fc800000e0648 */
[----:B------:R-:W5:Y:S04]  /*2400*/  LDG.E.64.CONSTANT R8, desc[UR10][R8.64] ;  /* 0x0000000a08087981 */ /* 0x000f68000c1e9b00 */
[----:B------:R-:W5:Y:S04]  /*2410*/  LDG.E.64.CONSTANT R68, desc[UR8][R68.64] ;  /* 0x0000000844447981 */ /* 0x000f68000c1e9b00 */
[----:B------:R-:W5:Y:S01]  /*2420*/  LDG.E.64.CONSTANT R82, desc[UR6][R82.64] ;  /* 0x0000000652527981 */ /* 0x000f62000c1e9b00 */
[----:B------:R-:W-:Y:S01]  /*2430*/  VIADD R105, R105, 0xffffffff ;  /* 0xffffffff69697836 */ /* 0x000fe20000000000 */
[----:B------:R-:W-:Y:S01]  /*2440*/  MOV R119, R73 ;  /* 0x0000004900777202 */ /* 0x000fe20000000f00 */
[----:B------:R-:W-:-:S02]  /*2450*/  IMAD.MOV.U32 R118, RZ, RZ, R66 ;  /* 0x000000ffff767224 */ /* 0x000fc400078e0042 */
[----:B------:R-:W-:Y:S02]  /*2460*/  IMAD.MOV.U32 R117, RZ, RZ, R65 ;  /* 0x000000ffff757224 */ /* 0x000fe400078e0041 */
[----:B------:R-:W-:Y:S01]  /*2470*/  IMAD.MOV.U32 R116, RZ, RZ, R64 ;  /* 0x000000ffff747224 */ /* 0x000fe200078e0040 */
[----:B-1----:R-:W-:Y:S06]  /*2480*/  BRA `(.L_x_20) ;  /* 0x0000000000d07947 */ /* 0x002fec0003800000 */
.L_x_19:
[----:B------:R-:W-:Y:S02]  /*2490*/  ISETP.NE.AND P3, PT, R65, RZ, PT ;  /* 0x000000ff4100720c */ /* 0x000fe40003f65270 */
[----:B------:R-:W-:Y:S02]  /*24a0*/  CS2R R82, SRZ ;  /* 0x0000000000527805 */ /* 0x000fe4000001ff00 */
[----:B------:R-:W-:Y:S02]  /*24b0*/  ISETP.NE.AND P1, PT, R73, RZ, PT ;  /* 0x000000ff4900720c */ /* 0x000fe40003f25270 */
[----:B------:R-:W-:Y:S02]  /*24c0*/  ISETP.NE.AND P2, PT, R66, RZ, PT ;  /* 0x000000ff4200720c */ /* 0x000fe40003f45270 */
[----:B------:R-:W-:-:S05]  /*24d0*/  ISETP.NE.AND P0, PT, R64, RZ, PT ;  /* 0x000000ff4000720c */ /* 0x000fca0003f05270 */
[----:B------:R-:W0:Y:S01]  /*24e0*/  @P3 LDC.S8 R67, c[0x0][0x3b1] ;  /* 0x0000ec40ff433b82 */ /* 0x000e220000000200 */
[C---:B------:R-:W-:Y:S01]  /*24f0*/  @P3 IMAD.SHL.U32 R95, R8.reuse, 0x100, RZ ;  /* 0x00000100085f3824 */ /* 0x040fe200078e00ff */
[----:B------:R-:W-:Y:S02]  /*2500*/  @P3 SHF.L.U64.HI R68, R8, 0x8, R9 ;  /* 0x0000000808443819 */ /* 0x000fe40000010209 */
[C---:B------:R-:W-:Y:S02]  /*2510*/  @P3 R2UR UR6, R128.reuse ;  /* 0x00000000800632ca */ /* 0x040fe400000e0000 */
[C---:B------:R-:W-:Y:S02]  /*2520*/  @P3 R2UR UR7, R129.reuse ;  /* 0x00000000810732ca */ /* 0x040fe400000e0000 */
[----:B------:R-:W1:Y:S01]  /*2530*/  @P1 LDC.S8 R72, c[0x0][0x3b1] ;  /* 0x0000ec40ff481b82 */ /* 0x000e620000000200 */
[----:B------:R-:W-:Y:S02]  /*2540*/  @P2 R2UR UR8, R128 ;  /* 0x00000000800822ca */ /* 0x000fe400000e0000 */
[----:B------:R-:W-:-:S02]  /*2550*/  @P2 R2UR UR9, R129 ;  /* 0x00000000810922ca */ /* 0x000fc400000e0000 */
[----:B------:R-:W-:Y:S02]  /*2560*/  @P0 R2UR UR4, R128 ;  /* 0x00000000800402ca */ /* 0x000fe400000e0000 */
[----:B------:R-:W-:Y:S01]  /*2570*/  @P0 R2UR UR5, R129 ;  /* 0x00000000810502ca */ /* 0x000fe200000e0000 */
[----:B------:R-:W2:Y:S01]  /*2580*/  @P2 LDC.S8 R69, c[0x0][0x3b1] ;  /* 0x0000ec40ff452b82 */ /* 0x000ea20000000200 */
[----:B0-----:R-:W-:Y:S02]  /*2590*/  @P3 ISETP.NE.AND P4, PT, R67, RZ, PT ;  /* 0x000000ff4300320c */ /* 0x001fe40003f85270 */
[----:B------:R-:W-:Y:S02]  /*25a0*/  @P2 SHF.L.U64.HI R67, R8, 0x8, R9 ;  /* 0x0000000808432819 */ /* 0x000fe40000010209 */
[----:B------:R-:W-:Y:S02]  /*25b0*/  @P3 SEL R95, R95, 0x100, !P4 ;  /* 0x000001005f5f3807 */ /* 0x000fe40006000000 */
[----:B------:R-:W-:-:S02]  /*25c0*/  @P3 SEL R68, R68, RZ, !P4 ;  /* 0x000000ff44443207 */ /* 0x000fc40006000000 */
[----:B------:R-:W-:Y:S02]  /*25d0*/  @P3 IADD3 R94, P5, PT, R102, R95, RZ ;  /* 0x0000005f665e3210 */ /* 0x000fe40007fbe0ff */
[----:B------:R-:W-:-:S03]  /*25e0*/  @P1 SHF.L.U64.HI R9, R8, 0x8, R9 ;  /* 0x0000000808091819 */ /* 0x000fc60000010209 */
[----:B------:R-:W-:Y:S01]  /*25f0*/  @P3 IMAD.X R95, R103, 0x1, R68, P5 ;  /* 0x00000001675f3824 */ /* 0x000fe200028e0644 */
[----:B-1----:R-:W-:Y:S01]  /*2600*/  @P1 ISETP.NE.AND P5, PT, R72, RZ, PT ;  /* 0x000000ff4800120c */ /* 0x002fe20003fa5270 */
[C---:B------:R-:W-:Y:S01]  /*2610*/  @P2 IMAD.SHL.U32 R68, R8.reuse, 0x100, RZ ;  /* 0x0000010008442824 */ /* 0x040fe200078e00ff */
[----:B--2---:R-:W-:Y:S01]  /*2620*/  @P2 ISETP.NE.AND P4, PT, R69, RZ, PT ;  /* 0x000000ff4500220c */ /* 0x004fe20003f85270 */
[----:B------:R-:W-:Y:S01]  /*2630*/  @P1 IMAD.SHL.U32 R8, R8, 0x100, RZ ;  /* 0x0000010008081824 */ /* 0x000fe200078e00ff */
[----:B------:R-:W-:Y:S01]  /*2640*/  @P1 SEL R9, R9, RZ, !P5 ;  /* 0x000000ff09091207 */ /* 0x000fe20006800000 */
[----:B------:R0:W5:Y:S01]  /*2650*/  @P3 LDG.E.64.CONSTANT R82, desc[UR6][R94.64] ;  /* 0x000000065e523981 */ /* 0x000162000c1e9b00 */
[----:B------:R-:W-:Y:S02]  /*2660*/  @P2 SEL R68, R68, 0x100, !P4 ;  /* 0x0000010044442807 */ /* 0x000fe40006000000 */
[----:B------:R-:W-:Y:S02]  /*2670*/  @P1 SEL R91, R8, 0x100, !P5 ;  /* 0x00000100085b1807 */ /* 0x000fe40006800000 */
[----:B------:R-:W-:-:S02]  /*2680*/  @P1 R2UR UR6, R128 ;  /* 0x00000000800612ca */ /* 0x000fc400000e0000 */
[----:B------:R-:W-:Y:S01]  /*2690*/  @P1 R2UR UR7, R129 ;  /* 0x00000000810712ca */ /* 0x000fe200000e0000 */
[----:B------:R-:W-:Y:S01]  /*26a0*/  @P1 IMAD.WIDE.U32 R90, R91, 0x3, R102 ;  /* 0x000000035b5a1825 */ /* 0x000fe200078e0066 */
[----:B------:R-:W-:Y:S02]  /*26b0*/  @P2 SEL R67, R67, RZ, !P4 ;  /* 0x000000ff43432207 */ /* 0x000fe40006000000 */
[C---:B------:R-:W-:Y:S01]  /*26c0*/  @P2 LEA R92, P4, R68.reuse, R102, 0x1 ;  /* 0x00000066445c2211 */ /* 0x040fe200078808ff */
[----:B------:R-:W-:Y:S01]  /*26d0*/  @P1 IMAD R9, R9, 0x3, RZ ;  /* 0x0000000309091824 */ /* 0x000fe200078e02ff */
[----:B------:R-:W-:Y:S02]  /*26e0*/  CS2R R88, SRZ ;  /* 0x0000000000587805 */ /* 0x000fe4000001ff00 */
[----:B------:R-:W-:Y:S01]  /*26f0*/  @P2 LEA.HI.X R93, R68, R103, R67, 0x1, P4 ;  /* 0x00000067445d2211 */ /* 0x000fe200020f0c43 */
[----:B------:R-:W-:Y:S01]  /*2700*/  @P1 IMAD.IADD R91, R91, 0x1, R9 ;  /* 0x000000015b5b1824 */ /* 0x000fe200078e0209 */
[----:B------:R-:W-:-:S02]  /*2710*/  CS2R R68, SRZ ;  /* 0x0000000000447805 */ /* 0x000fc4000001ff00 */
[----:B------:R-:W-:Y:S01]  /*2720*/  CS2R R8, SRZ ;  /* 0x0000000000087805 */ /* 0x000fe2000001ff00 */
[----:B------:R0:W5:Y:S04]  /*2730*/  @P0 LDG.E.64.CONSTANT R88, desc[UR4][R102.64] ;  /* 0x0000000466580981 */ /* 0x000168000c1e9b00 */
[----:B------:R0:W5:Y:S04]  /*2740*/  @P2 LDG.E.64.CONSTANT R68, desc[UR8][R92.64] ;  /* 0x000000085c442981 */ /* 0x000168000c1e9b00 */
[----:B------:R0:W5:Y:S01]  /*2750*/  @P1 LDG.E.64.CONSTANT R8, desc[UR6][R90.64] ;  /* 0x000000065a081981 */ /* 0x000162000c1e9b00 */
[----:B------:R-:W-:-:S02]  /*2760*/  CS2R R116, SRZ ;  /* 0x0000000000747805 */ /* 0x000fc4000001ff00 */
[----:B------:R-:W-:Y:S02]  /*2770*/  CS2R R118, SRZ ;  /* 0x0000000000767805 */ /* 0x000fe4000001ff00 */
[----:B------:R-:W-:Y:S01]  /*2780*/  @P3 IADD3 R117, PT, PT, R65, -0x1, RZ ;  /* 0xffffffff41753810 */ /* 0x000fe20007ffe0ff */
[----:B------:R-:W-:Y:S02]  /*2790*/  @P2 VIADD R118, R66, 0xffffffff ;  /* 0xffffffff42762836 */ /* 0x000fe40000000000 */
[----:B------:R-:W-:Y:S02]  /*27a0*/  @P1 VIADD R119, R73, 0xffffffff ;  /* 0xffffffff49771836 */ /* 0x000fe40000000000 */
[----:B------:R-:W-:Y:S02]  /*27b0*/  @P0 VIADD R116, R64, 0xffffffff ;  /* 0xffffffff40740836 */ /* 0x000fe40000000000 */
[----:B0-----:R-:W-:-:S07]  /*27c0*/  IMAD.MOV.U32 R105, RZ, RZ, RZ ;  /* 0x000000ffff697224 */ /* 0x001fce00078e00ff */
.L_x_20:
[----:B------:R-:W-:Y:S05]  /*27d0*/  WARPSYNC.ALL ;  /* 0x0000000000007948 */ /* 0x000fea0003800000 */
[----:B------:R-:W-:Y:S01]  /*27e0*/  BAR.SYNC.DEFER_BLOCKING 0x0 ;  /* 0x0000000000007b1d */ /* 0x000fe20000010000 */
[----:B------:R-:W-:-:S05]  /*27f0*/  ISETP.NE.AND P0, PT, R107, RZ, PT ;  /* 0x000000ff6b00720c */ /* 0x000fca0003f05270 */
[----:B-----5:R0:W-:Y:S04]  /*2800*/  STS.64 [R125], R80 ;  /* 0x000000507d007388 */ /* 0x0201e80000000a00 */
[----:B------:R0:W-:Y:S04]  /*2810*/  STS.64 [R125+0x1000], R74 ;  /* 0x0010004a7d007388 */ /* 0x0001e80000000a00 */
[----:B------:R0:W-:Y:S04]  /*2820*/  STS.64 [R125+0x2000], R70 ;  /* 0x002000467d007388 */ /* 0x0001e80000000a00 */
[----:B------:R0:W-:Y:S04]  /*2830*/  STS.64 [R125+0x3000], R10 ;  /* 0x0030000a7d007388 */ /* 0x0001e80000000a00 */
[----:B------:R0:W-:Y:S04]  /*2840*/  STS.64 [R124], R88 ;  /* 0x000000587c007388 */ /* 0x0001e80000000a00 */
[----:B------:R0:W-:Y:S04]  /*2850*/  STS.64 [R124+0x1000], R82 ;  /* 0x001000527c007388 */ /* 0x0001e80000000a00 */
[----:B------:R0:W-:Y:S04]  /*2860*/  STS.64 [R124+0x2000], R68 ;  /* 0x002000447c007388 */ /* 0x0001e80000000a00 */
[----:B------:R0:W-:Y:S01]  /*2870*/  STS.64 [R124+0x3000], R8 ;  /* 0x003000087c007388 */ /* 0x0001e20000000a00 */
[----:B------:R-:W-:Y:S06]  /*2880*/  BAR.SYNC.DEFER_BLOCKING 0x0 ;  /* 0x0000000000007b1d */ /* 0x000fec0000010000 */
[----:B------:R-:W-:Y:S05]  /*2890*/  @!P0 BRA `(.L_x_21) ;  /* 0x00000008001c8947 */ /* 0x000fea0003800000 */
[----:B0-----:R-:W-:Y:S01]  /*28a0*/  LDS.128 R72, [R3] ;  /* 0x0000000003487984 */ /* 0x001fe20000000c00 */
[----:B------:R-:W-:Y:S05]  /*28b0*/  WARPSYNC.ALL ;  /* 0x0000000000007948 */ /* 0x000fea0003800000 */
[----:B------:R-:W0:Y:S04]  /*28c0*/  LDS.128 R64, [R0+0x10] ;  /* 0x0000100000407984 */ /* 0x000e280000000c00 */
[----:B------:R-:W1:Y:S04]  /*28d0*/  LDS.128 R88, [R0] ;  /* 0x0000000000587984 */ /* 0x000e680000000c00 */
[----:B------:R-:W2:Y:S04]  /*28e0*/  LDS.128 R8, [R3+0x10] ;  /* 0x0000100003087984 */ /* 0x000ea80000000c00 */
[----:B------:R-:W-:Y:S04]  /*28f0*/  LDS.128 R92, [R3+0x100] ;  /* 0x00010000035c7984 */ /* 0x000fe80000000c00 */
[----:B------:R-:W-:Y:S01]  /*2900*/  LDS.128 R80, [R0+0x110] ;  /* 0x0001100000507984 */ /* 0x000fe20000000c00 */
[----:B0-----:R-:W-:-:S15]  /*2910*/  DMMA.8x8x4 R68, R66, R72, R48 ;  /* 0x000000484244723f */ /* 0x001fde0000000030 */
[----:B------:R-:W-:-:S01]  /*2920*/  NOP ;  /* 0x0000000000007918 */ /* 0x000fc20000000000 */
[----:B-1----:R-:W0:-:S15]  /*2930*/  DMMA.8x8x4 R12, R88, R72, R12 ;  /* 0x00000048580c723f */ /* 0x002e1e000000000c */
[----:B------:R-:W-:-:S01]  /*2940*/  NOP ;  /* 0x0000000000007918 */ /* 0x000fc20000000000 */
[----:B------:R-:W1:-:S15]  /*2950*/  DMMA.8x8x4 R56, R90, R72, R56 ;  /* 0x000000485a38723f */ /* 0x000e5e0000000038 */
[----:B------:R-:W-:-:S01]  /*2960*/  NOP ;  /* 0x0000000000007918 */ /* 0x000fc20000000000 */
[----:B------:R-:W3:-:S15]  /*2970*/  DMMA.8x8x4 R52, R64, R72, R52 ;  /* 0x000000484034723f */ /* 0x000ede0000000034 */
[----:B------:R-:W-:-:S01]  /*2980*/  NOP ;  /* 0x0000000000007918 */ /* 0x000fc20000000000 */
[----:B------:R-:W4:-:S15]  /*2990*/  DMMA.8x8x4 R48, R88, R74, R76 ;  /* 0x0000004a5830723f */ /* 0x000f1e000000004c */
[----:B------:R-:W-:-:S01]  /*29a0*/  NOP ;  /* 0x0000000000007918 */ /* 0x000fc20000000000 */
[----:B------:R-:W5:-:S15]  /*29b0*/  DMMA.8x8x4 R44, R90, R74, R44 ;  /* 0x0000004a5a2c723f */ /* 0x000f5e000000002c */
[----:B------:R-:W-:-:S01]  /*29c0*/  NOP ;  /* 0x0000000000007918 */ /* 0x000fc20000000000 */
[----:B------:R-:W5:-:S15]  /*29d0*/  DMMA.8x8x4 R40, R64, R74, R40 ;  /* 0x0000004a4028723f */ /* 0x000f5e0000000028 */
[----:B------:R-:W-:-:S01]  /*29e0*/  NOP ;  /* 0x0000000000007918 */ /* 0x000fc20000000000 */
[----:B------:R-:W5:-:S15]  /*29f0*/  DMMA.8x8x4 R72, R66, R74, R36 ;  /* 0x0000004a4248723f */ /* 0x000f5e0000000024 */
[----:B------:R-:W-:-:S01]  /*2a00*/  NOP ;  /* 0x0000000000007918 */ /* 0x000fc20000000000 */
[----:B--2---:R2:W-:Y:S02]  /*2a10*/  DMMA.8x8x4 R36, R88, R8, R84 ;  /* 0x000000085824723f */ /* 0x0045e40000000054 */
[----:B--2---:R-:W0:-:S14]  /*2a20*/  LDS.128 R84, [R0+0x100] ;  /* 0x0001000000547984 */ /* 0x004e1c0000000c00 */
[----:B------:R2:W5:Y:S02]  /*2a30*/  DMMA.8x8x4 R76, R88, R10, R60 ;  /* 0x0000000a584c723f */ /* 0x000564000000003c */
[----:B--2---:R-:W2:-:S14]  /*2a40*/  LDS.128 R60, [R3+0x110] ;  /* 0x00011000033c7984 */ /* 0x004e9c0000000c00 */
[----:B------:R-:W2:-:S15]  /*2a50*/  DMMA.8x8x4 R32, R90, R8, R32 ;  /* 0x000000085a20723f */ /* 0x000e9e0000000020 */
[----:B------:R-:W-:-:S01]  /*2a60*/  NOP ;  /* 0x0000000000007918 */ /* 0x000fc20000000000 */
[----:B------:R-:W-:-:S15]  /*2a70*/  DMMA.8x8x4 R20, R90, R10, R20 ;  /* 0x0000000a5a14723f */ /* 0x000fde0000000014 */
[----:B------:R-:W-:-:S01]  /*2a80*/  NOP ;  /* 0x0000000000007918 */ /* 0x000fc20000000000 */
[----:B------:R-:W2:-:S15]  /*2a90*/  DMMA.8x8x4 R28, R64, R8, R28 ;  /* 0x00000008401c723f */ /* 0x000e9e000000001c */
[----:B------:R-:W-:-:S01]  /*2aa0*/  NOP ;  /* 0x0000000000007918 */ /* 0x000fc20000000000 */
[----:B------:R-:W2:-:S15]  /*2ab0*/  DMMA.8x8x4 R24, R66, R8, R24 ;  /* 0x000000084218723f */ /* 0x000e9e0000000018 */
[----:B------:R-:W-:-:S01]  /*2ac0*/  NOP ;  /* 0x0000000000007918 */ /* 0x000fc20000000000 */
[----:B------:R-:W2:-:S15]  /*2ad0*/  DMMA.8x8x4 R16, R64, R10, R16 ;  /* 0x0000000a4010723f */ /* 0x000e9e0000000010 */
[----:B------:R-:W-:-:S01]  /*2ae0*/  NOP ;  /* 0x0000000000007918 */ /* 0x000fc20000000000 */
[----:B------:R1:W2:Y:S02]  /*2af0*/  DMMA.8x8x4 R4, R66, R10, R4 ;  /* 0x0000000a4204723f */ /* 0x0002a40000000004 */
[----:B-1----:R-:W-:Y:S04]  /*2b00*/  LDS.128 R64, [R0+0x210] ;  /* 0x0002100000407984 */ /* 0x002fe80000000c00 */
[----:B------:R-:W-:Y:S10]  /*2b10*/  LDS.128 R8, [R0+0x200] ;  /* 0x0002000000087984 */ /* 0x000ff40000000c00 */
[----:B0-----:R-:W0:-:S15]  /*2b20*/  DMMA.8x8x4 R12, R86, R94, R12 ;  /* 0x0000005e560c723f */ /* 0x001e1e000000000c */
[----:B------:R-:W-:-:S01]  /*2b30*/  NOP ;  /* 0x0000000000007918 */ /* 0x000fc20000000000 */
[----:B------:R-:W1:-:S15]  /*2b40*/  DMMA.8x8x4 R56, R84, R94, R56 ;  /* 0x0000005e5438723f */ /* 0x000e5e0000000038 */
[----:B------:R-:W-:-:S01]  /*2b50*/  NOP ;  /* 0x0000000000007918 */ /* 0x000fc20000000000 */
[----:B---3--:R-:W3:-:S15]  /*2b60*/  DMMA.8x8x4 R52, R82, R94, R52 ;  /* 0x0000005e5234723f */ /* 0x008ede0000000034 */
[----:B------:R-:W-:-:S01]  /*2b70*/  NOP ;  /* 0x0000000000007918 */ /* 0x000fc20000000000 */
[----:B------:R-:W3:-:S15]  /*2b80*/  DMMA.8x8x4 R68, R80, R94, R68 ;  /* 0x0000005e5044723f */ /* 0x000ede0000000044 */
[----:B------:R-:W-:-:S01]  /*2b90*/  NOP ;  /* 0x0000000000007918 */ /* 0x000fc20000000000 */
[----:B----4-:R-:W4:-:S15]  /*2ba0*/  DMMA.8x8x4 R48, R86, R92, R48 ;  /* 0x0000005c5630723f */ /* 0x010f1e0000000030 */
[----:B------:R-:W-:-:S01]  /*2bb0*/  NOP ;  /* 0x0000000000007918 */ /* 0x000fc20000000000 */
[----:B-----5:R-:W5:-:S15]  /*2bc0*/  DMMA.8x8x4 R44, R84, R92, R44 ;  /* 0x0000005c542c723f */ /* 0x020f5e000000002c */
[----:B------:R-:W-:-:S01]  /*2bd0*/  NOP ;  /* 0x0000000000007918 */ /* 0x000fc20000000000 */
[----:B------:R-:W5:-:S15]  /*2be0*/  DMMA.8x8x4 R40, R82, R92, R40 ;  /* 0x0000005c5228723f */ /* 0x000f5e0000000028 */
[----:B------:R-:W-:-:S01]  /*2bf0*/  NOP ;  /* 0x0000000000007918 */ /* 0x000fc20000000000 */
[----:B------:R2:W-:Y:S02]  /*2c00*/  DMMA.8x8x4 R72, R80, R92, R72 ;  /* 0x0000005c5048723f */ /* 0x0005e40000000048 */
[----:B--2---:R-:W0:-:S14]  /*2c10*/  LDS.128 R92, [R3+0x210] ;  /* 0x00021000035c7984 */ /* 0x004e1c0000000c00 */
[----:B------:R2:W-:Y:S02]  /*2c20*/  DMMA.8x8x4 R88, R86, R60, R76 ;  /* 0x0000003c5658723f */ /* 0x0005e4000000004c */
[----:B--2---:R-:W2:-:S14]  /*2c30*/  LDS.128 R76, [R3+0x200] ;  /* 0x00020000034c7984 */ /* 0x004e9c0000000c00 */
[----:B------:R-:W2:-:S15]  /*2c40*/  DMMA.8x8x4 R36, R86, R62, R36 ;  /* 0x0000003e5624723f */ /* 0x000e9e0000000024 */
[----:B------:R-:W-:-:S01]  /*2c50*/  NOP ;  /* 0x0000000000007918 */ /* 0x000fc20000000000 */
        /* <DEDUP_REMOVED lines=12> */
[----:B0-----:R-:W0:-:S15]  /*2d20*/  DMMA.8x8x4 R12, R64, R92, R12 ;  /* 0x0000005c400c723f */ /* 0x001e1e000000000c */
[----:B------:R-:W-:-:S01]  /*2d30*/  NOP ;  /* 0x0000000000007918 */ /* 0x000fc20000000000 */
[----:B-1----:R-:W1:-:S15]  /*2d40*/  DMMA.8x8x4 R56, R66, R92, R56 ;  /* 0x0000005c4238723f */ /* 0x002e5e0000000038 */
[----:B------:R-:W-:-:S01]  /*2d50*/  NOP ;  /* 0x0000000000007918 */ /* 0x000fc20000000000 */
[----:B---3--:R-:W3:-:S15]  /*2d60*/  DMMA.8x8x4 R52, R8, R92, R52 ;  /* 0x0000005c0834723f */ /* 0x008ede0000000034 */
[----:B------:R-:W-:-:S01]  /*2d70*/  NOP ;  /* 0x0000000000007918 */ /* 0x000fc20000000000 */
[----:B------:R4:W3:Y:S02]  /*2d80*/  DMMA.8x8x4 R80, R10, R92, R68 ;  /* 0x0000005c0a50723f */ /* 0x0008e40000000044 */
[----:B----4-:R-:W-:-:S14]  /*2d90*/  LDS.128 R68, [R0+0x300] ;  /* 0x0003000000447984 */ /* 0x010fdc0000000c00 */
[----:B------:R-:W4:-:S15]  /*2da0*/  DMMA.8x8x4 R60, R64, R94, R48 ;  /* 0x0000005e403c723f */ /* 0x000f1e0000000030 */
[----:B------:R-:W-:-:S01]  /*2db0*/  NOP ;  /* 0x0000000000007918 */ /* 0x000fc20000000000 */
[----:B-----5:R-:W5:-:S15]  /*2dc0*/  DMMA.8x8x4 R44, R66, R94, R44 ;  /* 0x0000005e422c723f */ /* 0x020f5e000000002c */
[----:B------:R-:W-:-:S01]  /*2dd0*/  NOP ;  /* 0x0000000000007918 */ /* 0x000fc20000000000 */
[----:B------:R-:W5:-:S15]  /*2de0*/  DMMA.8x8x4 R40, R8, R94, R40 ;  /* 0x0000005e0828723f */ /* 0x000f5e0000000028 */
[----:B------:R-:W-:-:S01]  /*2df0*/  NOP ;  /* 0x0000000000007918 */ /* 0x000fc20000000000 */
[----:B--2---:R2:W-:Y:S02]  /*2e00*/  DMMA.8x8x4 R84, R64, R76, R36 ;  /* 0x0000004c4054723f */ /* 0x0045e40000000024 */
[----:B--2---:R-:W-:-:S14]  /*2e10*/  LDS.128 R36, [R3+0x310] ;  /* 0x0003100003247984 */ /* 0x004fdc0000000c00 */
[----:B------:R2:W-:Y:S02]  /*2e20*/  DMMA.8x8x4 R96, R64, R78, R88 ;  /* 0x0000004e4060723f */ /* 0x0005e40000000058 */
[----:B--2---:R-:W0:-:S14]  /*2e30*/  LDS.128 R88, [R0+0x310] ;  /* 0x0003100000587984 */ /* 0x004e1c0000000c00 */
[----:B------:R2:W5:Y:S02]  /*2e40*/  DMMA.8x8x4 R92, R10, R94, R72 ;  /* 0x0000005e0a5c723f */ /* 0x0005640000000048 */
        /* <DEDUP_REMOVED lines=13> */
[----:B0-----:R0:W0:-:S15]  /*2f20*/  DMMA.8x8x4 R12, R90, R38, R12 ;  /* 0x000000265a0c723f */ /* 0x00101e000000000c */
[----:B------:R-:W-:-:S01]  /*2f30*/  NOP ;  /* 0x0000000000007918 */ /* 0x000fc20000000000 */
[----:B-1----:R1:W0:-:S15]  /*2f40*/  DMMA.8x8x4 R56, R88, R38, R56 ;  /* 0x000000265838723f */ /* 0x00221e0000000038 */
[----:B------:R-:W-:-:S01]  /*2f50*/  NOP ;  /* 0x0000000000007918 */ /* 0x000fc20000000000 */
[----:B---3--:R1:W3:-:S15]  /*2f60*/  DMMA.8x8x4 R52, R70, R38, R52 ;  /* 0x000000264634723f */ /* 0x0082de0000000034 */
[----:B------:R-:W-:-:S01]  /*2f70*/  NOP ;  /* 0x0000000000007918 */ /* 0x000fc20000000000 */
[----:B------:R1:W0:-:S15]  /*2f80*/  DMMA.8x8x4 R48, R68, R38, R80 ;  /* 0x000000264430723f */ /* 0x00021e0000000050 */
[----:B------:R-:W-:-:S01]  /*2f90*/  NOP ;  /* 0x0000000000007918 */ /* 0x000fc20000000000 */
[----:B----4-:R1:W4:-:S15]  /*2fa0*/  DMMA.8x8x4 R76, R90, R36, R60 ;  /* 0x000000245a4c723f */ /* 0x01031e000000003c */
[----:B------:R-:W-:-:S01]  /*2fb0*/  NOP ;  /* 0x0000000000007918 */ /* 0x000fc20000000000 */
[----:B-----5:R1:W0:-:S15]  /*2fc0*/  DMMA.8x8x4 R44, R88, R36, R44 ;  /* 0x00000024582c723f */ /* 0x02021e000000002c */
[----:B------:R-:W-:-:S01]  /*2fd0*/  NOP ;  /* 0x0000000000007918 */ /* 0x000fc20000000000 */
[----:B------:R1:W0:-:S15]  /*2fe0*/  DMMA.8x8x4 R40, R70, R36, R40 ;  /* 0x000000244628723f */ /* 0x00021e0000000028 */
[----:B------:R-:W-:-:S01]  /*2ff0*/  NOP ;  /* 0x0000000000007918 */ /* 0x000fc20000000000 */
[----:B------:R1:W0:-:S15]  /*3000*/  DMMA.8x8x4 R36, R68, R36, R92 ;  /* 0x000000244424723f */ /* 0x00021e000000005c */
[----:B------:R-:W-:-:S01]  /*3010*/  NOP ;  /* 0x0000000000007918 */ /* 0x000fc20000000000 */
[----:B--2---:R1:W2:-:S15]  /*3020*/  DMMA.8x8x4 R84, R90, R74, R84 ;  /* 0x0000004a5a54723f */ /* 0x00429e0000000054 */
[----:B------:R-:W-:-:S01]  /*3030*/  NOP ;  /* 0x0000000000007918 */ /* 0x000fc20000000000 */
[----:B------:R1:W0:-:S15]  /*3040*/  DMMA.8x8x4 R32, R88, R74, R32 ;  /* 0x0000004a5820723f */ /* 0x00021e0000000020 */
        /* <DEDUP_REMOVED lines=11> */
[----:B--234-:R1:W0:Y:S02]  /*3100*/  DMMA.8x8x4 R4, R68, R72, R4 ;  /* 0x000000484404723f */ /* 0x01c2240000000004 */
.L_x_21:
[----:B------:R-:W-:Y:S01]  /*3110*/  IADD3 R109, P0, PT, R109, -0x10, RZ ;  /* 0xfffffff06d6d7810 */ /* 0x000fe20007f1e0ff */
[----:B01----:R-:W-:Y:S01]  /*3120*/  IMAD.MOV.U32 R69, RZ, RZ, R123 ;  /* 0x000000ffff457224 */ /* 0x003fe200078e007b */
[----:B------:R-:W-:Y:S01]  /*3130*/  IADD3 R100, P1, PT, R100, R113, RZ ;  /* 0x0000007164647210 */ /* 0x000fe20007f3e0ff */
[----:B------:R-:W-:Y:S01]  /*3140*/  IMAD.MOV.U32 R67, RZ, RZ, R122 ;  /* 0x000000ffff437224 */ /* 0x000fe200078e007a */
[----:B------:R-:W-:Y:S01]  /*3150*/  IADD3.X R108, PT, PT, R108, -0x1, RZ, P0, !PT ;  /* 0xffffffff6c6c7810 */ /* 0x000fe200007fe4ff */
[----:B------:R-:W-:Y:S01]  /*3160*/  IMAD.MOV.U32 R68, RZ, RZ, R121 ;  /* 0x000000ffff447224 */ /* 0x000fe200078e0079 */
[----:B------:R-:W-:Y:S01]  /*3170*/  ISETP.GT.U32.AND P0, PT, R109, 0x10, PT ;  /* 0x000000106d00780c */ /* 0x000fe20003f04070 */
[----:B------:R-:W-:Y:S01]  /*3180*/  IMAD.MOV.U32 R73, RZ, RZ, R119 ;  /* 0x000000ffff497224 */ /* 0x000fe200078e0077 */
[----:B------:R-:W-:Y:S01]  /*3190*/  IADD3 R102, P2, PT, R102, R115, RZ ;  /* 0x0000007366667210 */ /* 0x000fe20007f5e0ff */
[----:B------:R-:W-:Y:S01]  /*31a0*/  IMAD.MOV.U32 R65, RZ, RZ, R117 ;  /* 0x000000ffff417224 */ /* 0x000fe200078e0075 */
[----:B------:R-:W-:Y:S01]  /*31b0*/  ISETP.GT.U32.AND.EX P0, PT, R108, RZ, PT, P0 ;  /* 0x000000ff6c00720c */ /* 0x000fe20003f04100 */
[----:B------:R-:W-:Y:S01]  /*31c0*/  IMAD.MOV.U32 R64, RZ, RZ, R116 ;  /* 0x000000ffff407224 */ /* 0x000fe200078e0074 */
[----:B------:R-:W-:Y:S01]  /*31d0*/  MOV R66, R118 ;  /* 0x0000007600427202 */ /* 0x000fe20000000f00 */
[----:B------:R-:W-:-:S02]  /*31e0*/  IMAD.MOV.U32 R72, RZ, RZ, R120 ;  /* 0x000000ffff487224 */ /* 0x000fc400078e0078 */
[----:B------:R-:W-:Y:S02]  /*31f0*/  IMAD.X R101, R101, 0x1, R112, P1 ;  /* 0x0000000165657824 */ /* 0x000fe400008e0670 */
[----:B------:R-:W-:-:S06]  /*3200*/  IMAD.X R103, R103, 0x1, R114, P2 ;  /* 0x0000000167677824 */ /* 0x000fcc00010e0672 */
[----:B------:R-:W-:Y:S05]  /*3210*/  @P0 BRA `(.L_x_22) ;  /* 0xffffffe800b40947 */ /* 0x000fea000383ffff */
.L_x_16:
[----:B------:R-:W-:-:S13]  /*3220*/  ISETP.NE.AND P0, PT, R107, RZ, PT ;  /* 0x000000ff6b00720c */ /* 0x000fda0003f05270 */
[----:B------:R-:W-:Y:S05]  /*3230*/  @!P0 EXIT ;  /* 0x000000000000894d */ /* 0x000fea0003800000 */
[----:B------:R-:W0:Y:S01]  /*3240*/  S2R R10, SR_TID.X ;  /* 0x00000000000a7919 */ /* 0x000e220000002100 */
[----:B------:R-:W-:Y:S01]  /*3250*/  UMOV UR4, 0xffffffff ;  /* 0xffffffff00047882 */ /* 0x000fe20000000000 */
[----:B------:R-:W-:Y:S01]  /*3260*/  MOV R66, R12 ;  /* 0x0000000c00427202 */ /* 0x000fe20000000f00 */
[----:B------:R-:W-:Y:S02]  /*3270*/  IMAD.MOV.U32 R64, RZ, RZ, R14 ;  /* 0x000000ffff407224 */ /* 0x000fe400078e000e */
[----:B------:R-:W-:Y:S02]  /*3280*/  IMAD.MOV.U32 R65, RZ, RZ, R15 ;  /* 0x000000ffff417224 */ /* 0x000fe400078e000f */
[----:B------:R-:W-:Y:S02]  /*3290*/  IMAD.MOV.U32 R67, RZ, RZ, R13 ;  /* 0x000000ffff437224 */ /* 0x000fe400078e000d */
[C---:B0-----:R-:W-:Y:S01]  /*32a0*/  VIADD R0, R10.reuse, 0x1 ;  /* 0x000000010a007836 */ /* 0x041fe20000000000 */
[----:B------:R-:W-:-:S04]  /*32b0*/  LOP3.LUT R68, R10, 0x3fc, RZ, 0xc0, !PT ;  /* 0x000003fc0a447812 */ /* 0x000fc800078ec0ff */
[----:B------:R-:W-:-:S04]  /*32c0*/  LOP3.LUT R3, R0, 0x3, RZ, 0xc0, !PT ;  /* 0x0000000300037812 */ /* 0x000fc800078ec0ff */
[----:B------:R-:W-:Y:S01]  /*32d0*/  LOP3.LUT R12, R3, 0x3fc, R10, 0xf8, !PT ;  /* 0x000003fc030c7812 */ /* 0x000fe200078ef80a */
[----:B------:R-:W-:Y:S06]  /*32e0*/  BRA.DIV UR4, `(.L_x_23) ;  /* 0x0000002604787947 */ /* 0x000fec000b800000 */
[C---:B------:R-:W-:Y:S01]  /*32f0*/  LOP3.LUT R0, R10.reuse, 0x3, RZ, 0xc0, !PT ;  /* 0x000000030a007812 */ /* 0x040fe200078ec0ff */
[----:B------:R-:W-:Y:S01]  /*3300*/  VIADD R11, R10, 0xffffffff ;  /* 0xffffffff0a0b7836 */ /* 0x000fe20000000000 */
[----:B------:R-:W-:Y:S02]  /*3310*/  SHFL.IDX PT, R33, R33, R12, 0x1f ;  /* 0x00001f0c21217589 */ /* 0x000fe400000e0000 */
[----:B------:R-:W-:Y:S02]  /*3320*/  LOP3.LUT R71, R0, 0x2, RZ, 0x3c, !PT ;  /* 0x0000000200477812 */ /* 0x000fe400078e3cff */
[----:B------:R-:W-:Y:S01]  /*3330*/  LOP3.LUT R11, R11, 0x3, RZ, 0xc0, !PT ;  /* 0x000000030b0b7812 */ /* 0x000fe200078ec0ff */
[----:B------:R-:W-:Y:S01]  /*3340*/  SHFL.IDX PT, R32, R32, R12, 0x1f ;  /* 0x00001f0c20207589 */ /* 0x000fe200000e0000 */
[--C-:B------:R-:W-:Y:S02]  /*3350*/  LOP3.LUT R71, R71, 0x3fc, R10.reuse, 0xf8, !PT ;  /* 0x000003fc47477812 */ /* 0x100fe400078ef80a */
[----:B------:R-:W-:Y:S01]  /*3360*/  LOP3.LUT R73, R11, 0x3fc, R10, 0xf8, !PT ;  /* 0x000003fc0b497812 */ /* 0x000fe200078ef80a */
[----:B------:R-:W-:Y:S04]  /*3370*/  SHFL.IDX PT, R9, R57, R12, 0x1f ;  /* 0x00001f0c39097589 */ /* 0x000fe800000e0000 */
        /* <DEDUP_REMOVED lines=9> */
[----:B------:R-:W0:Y:S04]  /*3410*/  SHFL.IDX PT, R44, R44, R12, 0x1f ;  /* 0x00001f0c2c2c7589 */ /* 0x000e2800000e0000 */
[----:B------:R-:W-:Y:S04]  /*3420*/  SHFL.IDX PT, R47, R47, R12, 0x1f ;  /* 0x00001f0c2f2f7589 */ /* 0x000fe800000e0000 */
[----:B------:R-:W-:Y:S04]  /*3430*/  SHFL.IDX PT, R46, R46, R12, 0x1f ;  /* 0x00001f0c2e2e7589 */ /* 0x000fe800000e0000 */
[----:B------:R-:W1:Y:S04]  /*3440*/  SHFL.IDX PT, R3, R35, R12, 0x1f ;  /* 0x00001f0c23037589 */ /* 0x000e6800000e0000 */
[----:B------:R0:W-:Y:S04]  /*3450*/  SHFL.IDX PT, R0, R16, R71, 0x1f ;  /* 0x00001f4710007589 */ /* 0x0001e800000e0000 */
[----:B------:R2:W-:Y:S04]  /*3460*/  SHFL.IDX PT, R57, R19, R71, 0x1f ;  /* 0x00001f4713397589 */ /* 0x0005e800000e0000 */
[----:B------:R3:W4:Y:S01]  /*3470*/  SHFL.IDX PT, R56, R18, R71, 0x1f ;  /* 0x00001f4712387589 */ /* 0x00072200000e0000 */
[----:B0-----:R-:W-:-:S03]  /*3480*/  IMAD.MOV.U32 R16, RZ, RZ, R44 ;  /* 0x000000ffff107224 */ /* 0x001fc600078e002c */
[----:B------:R-:W-:Y:S01]  /*3490*/  SHFL.IDX PT, R25, R25, R73, 0x1f ;  /* 0x00001f4919197589 */ /* 0x000fe200000e0000 */
[----:B--2---:R-:W-:-:S03]  /*34a0*/  IMAD.MOV.U32 R19, RZ, RZ, R59 ;  /* 0x000000ffff137224 */ /* 0x004fc600078e003b */
[----:B------:R-:W0:Y:S01]  /*34b0*/  SHFL.IDX PT, R24, R24, R73, 0x1f ;  /* 0x00001f4918187589 */ /* 0x000e2200000e0000 */
[----:B---3--:R-:W-:-:S03]  /*34c0*/  IMAD.MOV.U32 R18, RZ, RZ, R58 ;  /* 0x000000ffff127224 */ /* 0x008fc600078e003a */
[----:B------:R2:W3:Y:S01]  /*34d0*/  SHFL.IDX PT, R69, R5, R73, 0x1f ;  /* 0x00001f4905457589 */ /* 0x0004e200000e0000 */
[----:B-1----:R-:W-:-:S03]  /*34e0*/  IMAD.MOV.U32 R13, RZ, RZ, R3 ;  /* 0x000000ffff0d7224 */ /* 0x002fc600078e0003 */
[----:B------:R1:W5:Y:S04]  /*34f0*/  SHFL.IDX PT, R70, R4, R73, 0x1f ;  /* 0x00001f4904467589 */ /* 0x00036800000e0000 */
[----:B------:R-:W5:Y:S01]  /*3500*/  SHFL.IDX PT, R51, R51, R73, 0x1f ;  /* 0x00001f4933337589 */ /* 0x000f6200000e0000 */
[----:B--2---:R-:W-:-:S03]  /*3510*/  IMAD.MOV.U32 R5, RZ, RZ, R33 ;  /* 0x000000ffff057224 */ /* 0x004fc600078e0021 */
[----:B------:R-:W2:Y:S01]  /*3520*/  SHFL.IDX PT, R50, R50, R73, 0x1f ;  /* 0x00001f4932327589 */ /* 0x000ea200000e0000 */
[----:B------:R-:W-:Y:S02]  /*3530*/  IMAD.MOV.U32 R33, RZ, RZ, R31 ;  /* 0x000000ffff217224 */ /* 0x000fe400078e001f */
[----:B-1----:R-:W-:Y:S01]  /*3540*/  IMAD.MOV.U32 R4, RZ, RZ, R32 ;  /* 0x000000ffff047224 */ /* 0x002fe200078e0020 */
[----:B------:R-:W1:Y:S01]  /*3550*/  SHFL.IDX PT, R39, R39, R73, 0x1f ;  /* 0x00001f4927277589 */ /* 0x000e6200000e0000 */
[----:B------:R-:W-:Y:S01]  /*3560*/  IMAD.MOV.U32 R32, RZ, RZ, R30 ;  /* 0x000000ffff207224 */ /* 0x000fe200078e001e */
[----:B----4-:R-:W-:Y:S01]  /*3570*/  MOV R30, R56 ;  /* 0x00000038001e7202 */ /* 0x010fe20000000f00 */
[----:B------:R-:W-:Y:S01]  /*3580*/  IMAD.MOV.U32 R31, RZ, RZ, R57 ;  /* 0x000000ffff1f7224 */ /* 0x000fe200078e0039 */
[----:B------:R-:W4:Y:S01]  /*3590*/  SHFL.IDX PT, R38, R38, R73, 0x1f ;  /* 0x00001f4926267589 */ /* 0x000f2200000e0000 */
[----:B0-----:R-:W-:Y:S02]  /*35a0*/  IMAD.MOV.U32 R58, RZ, RZ, R24 ;  /* 0x000000ffff3a7224 */ /* 0x001fe400078e0018 */
[----:B------:R-:W-:Y:S01]  /*35b0*/  IMAD.MOV.U32 R59, RZ, RZ, R25 ;  /* 0x000000ffff3b7224 */ /* 0x000fe200078e0019 */
[----:B------:R-:W0:Y:S01]  /*35c0*/  SHFL.IDX PT, R27, R27, R73, 0x1f ;  /* 0x00001f491b1b7589 */ /* 0x000e2200000e0000 */
[----:B---3--:R-:W-:-:S03]  /*35d0*/  IMAD.MOV.U32 R97, RZ, RZ, R69 ;  /* 0x000000ffff617224 */ /* 0x008fc600078e0045 */
[----:B------:R-:W3:Y:S01]  /*35e0*/  SHFL.IDX PT, R26, R26, R73, 0x1f ;  /* 0x00001f491a1a7589 */ /* 0x000ee200000e0000 */
[----:B-----5:R-:W-:-:S03]  /*35f0*/  IMAD.MOV.U32 R96, RZ, RZ, R70 ;  /* 0x000000ffff607224 */ /* 0x020fc600078e0046 */
[----:B------:R-:W3:Y:S01]  /*3600*/  SHFL.IDX PT, R49, R49, R73, 0x1f ;  /* 0x00001f4931317589 */ /* 0x000ee200000e0000 */
[----:B------:R-:W-:-:S03]  /*3610*/  IMAD.MOV.U32 R99, RZ, RZ, R51 ;  /* 0x000000ffff637224 */ /* 0x000fc600078e0033 */
[----:B------:R-:W3:Y:S01]  /*3620*/  SHFL.IDX PT, R48, R48, R73, 0x1f ;  /* 0x00001f4930307589 */ /* 0x000ee200000e0000 */
[----:B--2---:R-:W-:-:S03]  /*3630*/  IMAD.MOV.U32 R98, RZ, RZ, R50 ;  /* 0x000000ffff627224 */ /* 0x004fc600078e0032 */
[----:B------:R-:W2:Y:S01]  /*3640*/  SHFL.IDX PT, R37, R37, R73, 0x1f ;  /* 0x00001f4925257589 */ /* 0x000ea200000e0000 */
[----:B-1----:R-:W-:-:S03]  /*3650*/  MOV R101, R39 ;  /* 0x0000002700657202 */ /* 0x002fc60000000f00 */
[----:B------:R-:W1:Y:S01]  /*3660*/  SHFL.IDX PT, R36, R36, R73, 0x1f ;  /* 0x00001f4924247589 */ /* 0x000e6200000e0000 */
[----:B----4-:R-:W-:-:S03]  /*3670*/  IMAD.MOV.U32 R100, RZ, RZ, R38 ;  /* 0x000000ffff647224 */ /* 0x010fc600078e0026 */
[----:B------:R-:W4:Y:S01]  /*3680*/  SHFL.IDX PT, R53, R53, R71, 0x1f ;  /* 0x00001f4735357589 */ /* 0x000f2200000e0000 */
[----:B0-----:R-:W-:-:S03]  /*3690*/  IMAD.MOV.U32 R103, RZ, RZ, R27 ;  /* 0x000000ffff677224 */ /* 0x001fc600078e001b */
[----:B------:R-:W0:Y:S01]  /*36a0*/  SHFL.IDX PT, R52, R52, R71, 0x1f ;  /* 0x00001f4734347589 */ /* 0x000e2200000e0000 */
[----:B---3--:R-:W-:-:S03]  /*36b0*/  IMAD.MOV.U32 R102, RZ, RZ, R26 ;  /* 0x000000ffff667224 */ /* 0x008fc600078e001a */
[----:B------:R-:W3:Y:S04]  /*36c0*/  SHFL.IDX PT, R41, R41, R71, 0x1f ;  /* 0x00001f4729297589 */ /* 0x000ee800000e0000 */
[----:B------:R-:W0:Y:S04]  /*36d0*/  SHFL.IDX PT, R40, R40, R71, 0x1f ;  /* 0x00001f4728287589 */ /* 0x000e2800000e0000 */
[----:B------:R-:W0:Y:S04]  /*36e0*/  SHFL.IDX PT, R29, R29, R71, 0x1f ;  /* 0x00001f471d1d7589 */ /* 0x000e2800000e0000 */
[----:B------:R-:W0:Y:S04]  /*36f0*/  SHFL.IDX PT, R28, R28, R71, 0x1f ;  /* 0x00001f471c1c7589 */ /* 0x000e2800000e0000 */
[----:B------:R5:W0:Y:S04]  /*3700*/  SHFL.IDX PT, R35, R17, R71, 0x1f ;  /* 0x00001f4711237589 */ /* 0x000a2800000e0000 */
[----:B------:R-:W0:Y:S04]  /*3710*/  SHFL.IDX PT, R55, R55, R71, 0x1f ;  /* 0x00001f4737377589 */ /* 0x000e2800000e0000 */
[----:B------:R-:W0:Y:S01]  /*3720*/  SHFL.IDX PT, R54, R54, R71, 0x1f ;  /* 0x00001f4736367589 */ /* 0x000e2200000e0000 */
[----:B-----5:R-:W-:-:S03]  /*3730*/  IMAD.MOV.U32 R17, RZ, RZ, R45 ;  /* 0x000000ffff117224 */ /* 0x020fc600078e002d */
[----:B------:R-:W0:Y:S04]  /*3740*/  SHFL.IDX PT, R43, R43, R71, 0x1f ;  /* 0x00001f472b2b7589 */ /* 0x000e2800000e0000 */
[----:B------:R-:W0:Y:S04]  /*3750*/  SHFL.IDX PT, R42, R42, R71, 0x1f ;  /* 0x00001f472a2a7589 */ /* 0x000e2800000e0000 */
[----:B------:R-:W0:Y:S04]  /*3760*/  SHFL.IDX PT, R23, R23, R12, 0x1f ;  /* 0x00001f0c17177589 */ /* 0x000e2800000e0000 */
[----:B------:R5:W0:Y:S04]  /*3770*/  SHFL.IDX PT, R22, R22, R12, 0x1f ;  /* 0x00001f0c16167589 */ /* 0x000a2800000e0000 */
[----:B------:R2:W0:Y:S04]  /*3780*/  SHFL.IDX PT, R71, R7, R73, 0x1f ;  /* 0x00001f4907477589 */ /* 0x00042800000e0000 */
[----:B------:R1:W0:Y:S01]  /*3790*/  SHFL.IDX PT, R14, R6, R73, 0x1f ;  /* 0x00001f49060e7589 */ /* 0x00022200000e0000 */
[----:B-----5:R-:W-:-:S02]  /*37a0*/  IMAD.MOV.U32 R12, RZ, RZ, R34 ;  /* 0x000000ffff0c7224 */ /* 0x020fc400078e0022 */
[----:B------:R-:W-:Y:S02]  /*37b0*/  IMAD.MOV.U32 R34, RZ, RZ, R0 ;  /* 0x000000ffff227224 */ /* 0x000fe400078e0000 */
[----:B--2---:R-:W-:Y:S02]  /*37c0*/  IMAD.MOV.U32 R7, RZ, RZ, R21 ;  /* 0x000000ffff077224 */ /* 0x004fe400078e0015 */
[----:B------:R-:W-:Y:S01]  /*37d0*/  IMAD.MOV.U32 R21, RZ, RZ, R47 ;  /* 0x000000ffff157224 */ /* 0x000fe200078e002f */
[----:B-1----:R-:W-:Y:S01]  /*37e0*/  MOV R6, R20 ;  /* 0x0000001400067202 */ /* 0x002fe20000000f00 */
[----:B---34-:R-:W-:-:S07]  /*37f0*/  IMAD.MOV.U32 R20, RZ, RZ, R46 ;  /* 0x000000ffff147224 */ /* 0x018fce00078e002e */
.L_x_82:
[C---:B------:R-:W-:Y:S01]  /*3800*/  LOP3.LUT P0, RZ, R10.reuse, 0x2, RZ, 0xc0, !PT ;  /* 0x000000020aff7812 */ /* 0x040fe2000780c0ff */
[----:B------:R-:W-:Y:S01]  /*3810*/  IMAD.MOV R3, RZ, RZ, -R10 ;  /* 0x000000ffff037224 */ /* 0x000fe200078e0a0a */
[----:B------:R-:W-:Y:S01]  /*3820*/  LOP3.LUT R0, R10, 0x1, RZ, 0xc0, !PT ;  /* 0x000000010a007812 */ /* 0x000fe200078ec0ff */
[----:B------:R-:W-:Y:S01]  /*3830*/  BSSY.RECONVERGENT B0, `(.L_x_24) ;  /* 0x0000066000007945 */ /* 0x000fe20003800200 */
[----:B0-----:R-:W-:Y:S01]  /*3840*/  IMAD.MOV.U32 R15, RZ, RZ, R71 ;  /* 0x000000ffff0f7224 */ /* 0x001fe200078e0047 */
[----:B------:R-:W-:Y:S01]  /*3850*/  MOV R72, R100 ;  /* 0x0000006400487202 */ /* 0x000fe20000000f00 */
[----:B------:R-:W-:Y:S01]  /*3860*/  IMAD.MOV.U32 R70, RZ, RZ, R102 ;  /* 0x000000ffff467224 */ /* 0x000fe200078e0066 */
[----:B------:R-:W-:Y:S01]  /*3870*/  LOP3.LUT R3, R3, 0x3, RZ, 0xc0, !PT ;  /* 0x0000000303037812 */ /* 0x000fe200078ec0ff */
[----:B------:R-:W-:Y:S01]  /*3880*/  IMAD.MOV.U32 R71, RZ, RZ, R103 ;  /* 0x000000ffff477224 */ /* 0x000fe200078e0067 */
[----:B------:R-:W-:Y:S01]  /*3890*/  ISETP.NE.U32.AND P1, PT, R0, 0x1, PT ;  /* 0x000000010000780c */ /* 0x000fe20003f25070 */
[----:B------:R-:W-:Y:S01]  /*38a0*/  IMAD.MOV.U32 R24, RZ, RZ, R32 ;  /* 0x000000ffff187224 */ /* 0x000fe200078e0020 */
[----:B------:R-:W-:Y:S01]  /*38b0*/  MOV R81, R97 ;  /* 0x0000006100517202 */ /* 0x000fe20000000f00 */
[----:B------:R-:W-:Y:S01]  /*38c0*/  IMAD.MOV.U32 R25, RZ, RZ, R33 ;  /* 0x000000ffff197224 */ /* 0x000fe200078e0021 */
[----:B------:R-:W-:Y:S01]  /*38d0*/  MOV R50, R40 ;  /* 0x0000002800327202 */ /* 0x000fe20000000f00 */
[----:B------:R-:W-:Y:S01]  /*38e0*/  IMAD.MOV.U32 R73, RZ, RZ, R101 ;  /* 0x000000ffff497224 */ /* 0x000fe200078e0065 */
[----:B------:R-:W-:Y:S01]  /*38f0*/  MOV R94, R22 ;  /* 0x00000016005e7202 */ /* 0x000fe20000000f00 */
[----:B------:R-:W-:-:S02]  /*3900*/  IMAD.MOV.U32 R26, RZ, RZ, R42 ;  /* 0x000000ffff1a7224 */ /* 0x000fc400078e002a */
[----:B------:R-:W-:Y:S02]  /*3910*/  IMAD.MOV.U32 R27, RZ, RZ, R43 ;  /* 0x000000ffff1b7224 */ /* 0x000fe400078e002b */
[----:B------:R-:W-:Y:S02]  /*3920*/  IMAD.MOV.U32 R74, RZ, RZ, R98 ;  /* 0x000000ffff4a7224 */ /* 0x000fe400078e0062 */
[----:B------:R-:W-:Y:S02]  /*3930*/  IMAD.MOV.U32 R75, RZ, RZ, R99 ;  /* 0x000000ffff4b7224 */ /* 0x000fe400078e0063 */
[----:B------:R-:W-:Y:S02]  /*3940*/  IMAD.MOV.U32 R38, RZ, RZ, R54 ;  /* 0x000000ffff267224 */ /* 0x000fe400078e0036 */
[----:B------:R-:W-:Y:S02]  /*3950*/  IMAD.MOV.U32 R39, RZ, RZ, R55 ;  /* 0x000000ffff277224 */ /* 0x000fe400078e0037 */
        /* <DEDUP_REMOVED lines=16> */
[----:B------:R-:W-:Y:S02]  /*3a60*/  IMAD.IADD R3, R68, 0x1, R3 ;  /* 0x0000000144037824 */ /* 0x000fe400078e0203 */
[----:B------:R-:W-:Y:S01]  /*3a70*/  IMAD.MOV.U32 R95, RZ, RZ, R23 ;  /* 0x000000ffff5f7224 */ /* 0x000fe200078e0017 */
[----:B------:R-:W-:Y:S06]  /*3a80*/  @!P0 BRA `(.L_x_25) ;  /* 0x0000000400008947 */ /* 0x000fec0003800000 */
[----:B------:R-:W-:Y:S01]  /*3a90*/  IMAD.MOV.U32 R70, RZ, RZ, R12 ;  /* 0x000000ffff467224 */ /* 0x000fe200078e000c */
[----:B------:R-:W-:Y:S01]  /*3aa0*/  MOV R80, R6 ;  /* 0x0000000600507202 */ /* 0x000fe20000000f00 */
[----:B------:R-:W-:Y:S01]  /*3ab0*/  IMAD.MOV.U32 R71, RZ, RZ, R13 ;  /* 0x000000ffff477224 */ /* 0x000fe200078e000d */
[----:B------:R-:W-:Y:S01]  /*3ac0*/  MOV R89, R17 ;  /* 0x0000001100597202 */ /* 0x000fe20000000f00 */
[----:B------:R-:W-:Y:S01]  /*3ad0*/  IMAD.MOV.U32 R24, RZ, RZ, R86 ;  /* 0x000000ffff187224 */ /* 0x000fe200078e0056 */
[----:B------:R-:W-:Y:S01]  /*3ae0*/  MOV R12, R102 ;  /* 0x00000066000c7202 */ /* 0x000fe20000000f00 */
[----:B------:R-:W-:Y:S02]  /*3af0*/  IMAD.MOV.U32 R25, RZ, RZ, R87 ;  /* 0x000000ffff197224 */ /* 0x000fe400078e0057 */
[----:B------:R-:W-:Y:S02]  /*3b00*/  IMAD.MOV.U32 R92, RZ, RZ, R30 ;  /* 0x000000ffff5c7224 */ /* 0x000fe400078e001e */
[----:B------:R-:W-:Y:S01]  /*3b10*/  IMAD.MOV.U32 R93, RZ, RZ, R31 ;  /* 0x000000ffff5d7224 */ /* 0x000fe200078e001f */
[----:B------:R-:W-:Y:S01]  /*3b20*/  MOV R31, R63 ;  /* 0x0000003f001f7202 */ /* 0x000fe20000000f00 */
[----:B------:R-:W-:-:S02]  /*3b30*/  IMAD.MOV.U32 R72, RZ, RZ, R20 ;  /* 0x000000ffff487224 */ /* 0x000fc400078e0014 */
[----:B------:R-:W-:Y:S02]  /*3b40*/  IMAD.MOV.U32 R73, RZ, RZ, R21 ;  /* 0x000000ffff497224 */ /* 0x000fe400078e0015 */
[----:B------:R-:W-:Y:S02]  /*3b50*/  IMAD.MOV.U32 R26, RZ, RZ, R78 ;  /* 0x000000ffff1a7224 */ /* 0x000fe400078e004e */
        /* <DEDUP_REMOVED lines=11> */
[----:B------:R-:W-:Y:S01]  /*3c10*/  IMAD.MOV.U32 R46, RZ, RZ, R84 ;  /* 0x000000ffff2e7224 */ /* 0x000fe200078e0054 */
[----:B------:R-:W-:Y:S01]  /*3c20*/  MOV R84, R28 ;  /* 0x0000001c00547202 */ /* 0x000fe20000000f00 */
[----:B------:R-:W-:Y:S02]  /*3c30*/  IMAD.MOV.U32 R47, RZ, RZ, R85 ;  /* 0x000000ffff2f7224 */ /* 0x000fe400078e0055 */
[----:B------:R-:W-:Y:S02]  /*3c40*/  IMAD.MOV.U32 R88, RZ, RZ, R16 ;  /* 0x000000ffff587224 */ /* 0x000fe400078e0010 */
[----:B------:R-:W-:Y:S02]  /*3c50*/  IMAD.MOV.U32 R50, RZ, RZ, R76 ;  /* 0x000000ffff327224 */ /* 0x000fe400078e004c */
[----:B------:R-:W-:Y:S02]  /*3c60*/  IMAD.MOV.U32 R51, RZ, RZ, R77 ;  /* 0x000000ffff337224 */ /* 0x000fe400078e004d */
[----:B------:R-:W-:-:S02]  /*3c70*/  IMAD.MOV.U32 R90, RZ, RZ, R8 ;  /* 0x000000ffff5a7224 */ /* 0x000fc400078e0008 */
[----:B------:R-:W-:Y:S02]  /*3c80*/  IMAD.MOV.U32 R91, RZ, RZ, R9 ;  /* 0x000000ffff5b7224 */ /* 0x000fe400078e0009 */
[----:B------:R-:W-:Y:S02]  /*3c90*/  IMAD.MOV.U32 R56, RZ, RZ, R66 ;  /* 0x000000ffff387224 */ /* 0x000fe400078e0042 */
[----:B------:R-:W-:Y:S01]  /*3ca0*/  IMAD.MOV.U32 R57, RZ, RZ, R67 ;  /* 0x000000ffff397224 */ /* 0x000fe200078e0043 */
[----:B------:R-:W-:Y:S01]  /*3cb0*/  MOV R67, R53 ;  /* 0x0000003500437202 */ /* 0x000fe20000000f00 */
        /* <DEDUP_REMOVED lines=28> */
[----:B------:R-:W-:-:S07]  /*3e80*/  IMAD.MOV.U32 R15, RZ, RZ, R23 ;  /* 0x000000ffff0f7224 */ /* 0x000fce00078e0017 */
.L_x_25:
[----:B------:R-:W-:Y:S05]  /*3e90*/  BSYNC.RECONVERGENT B0 ;  /* 0x0000000000007941 */ /* 0x000fea0003800200 */
.L_x_24:
[----:B------:R-:W-:Y:S01]  /*3ea0*/  BSSY.RECONVERGENT B0, `(.L_x_26) ;  /* 0x0000057000007945 */ /* 0x000fe20003800200 */
[----:B------:R-:W-:Y:S01]  /*3eb0*/  ISETP.GE.U32.AND P0, PT, R3, R2, PT ;  /* 0x000000020300720c */ /* 0x000fe20003f06070 */
[----:B------:R-:W-:Y:S01]  /*3ec0*/  IMAD.MOV.U32 R22, RZ, RZ, R70 ;  /* 0x000000ffff167224 */ /* 0x000fe200078e0046 */
[----:B------:R-:W-:Y:S01]  /*3ed0*/  MOV R34, R80 ;  /* 0x0000005000227202 */ /* 0x000fe20000000f00 */
        /* <DEDUP_REMOVED lines=18> */
[----:B------:R-:W-:Y:S06]  /*4000*/  @P1 BRA `(.L_x_27) ;  /* 0x0000000400001947 */ /* 0x000fec0003800000 */
        /* <DEDUP_REMOVED lines=19> */
[----:B------:R-:W-:Y:S01]  /*4140*/  IMAD.MOV.U32 R38, RZ, RZ, R18 ;  /* 0x000000ffff267224 */ /* 0x000fe200078e0012 */
[----:B------:R-:W-:Y:S01]  /*4150*/  MOV R18, R64 ;  /* 0x0000004000127202 */ /* 0x000fe20000000f00 */
[----:B------:R-:W-:Y:S02]  /*4160*/  IMAD.MOV.U32 R39, RZ, RZ, R19 ;  /* 0x000000ffff277224 */ /* 0x000fe400078e0013 */
[----:B------:R-:W-:-:S02]  /*4170*/  IMAD.MOV.U32 R44, RZ, RZ, R6 ;  /* 0x000000ffff2c7224 */ /* 0x000fc400078e0006 */
[----:B------:R-:W-:Y:S02]  /*4180*/  IMAD.MOV.U32 R45, RZ, RZ, R7 ;  /* 0x000000ffff2d7224 */ /* 0x000fe400078e0007 */
        /* <DEDUP_REMOVED lines=40> */
.L_x_27:
[----:B------:R-:W-:Y:S05]  /*4410*/  BSYNC.RECONVERGENT B0 ;  /* 0x0000000000007941 */ /* 0x000fea0003800200 */
.L_x_26:
[----:B------:R-:W-:Y:S04]  /*4420*/  BSSY.RECONVERGENT B0, `(.L_x_28) ;  /* 0x000004b000007945 */ /* 0x000fe80003800200 */
[----:B------:R-:W-:Y:S05]  /*4430*/  @P0 BRA `(.L_x_29) ;  /* 0x0000000400240947 */ /* 0x000fea0003800000 */
[----:B------:R-:W-:Y:S01]  /*4440*/  R2UR UR4, R128 ;  /* 0x00000000800472ca */ /* 0x000fe200000e0000 */
[----:B------:R-:W-:Y:S01]  /*4450*/  IMAD.WIDE.U32 R58, R3, 0x8, R126 ;  /* 0x00000008033a7825 */ /* 0x000fe200078e007e */
[----:B------:R-:W-:-:S13]  /*4460*/  R2UR UR5, R129 ;  /* 0x00000000810572ca */ /* 0x000fda00000e0000 */
[----:B------:R-:W2:Y:S01]  /*4470*/  LDG.E.64 R30, desc[UR4][R58.64] ;  /* 0x000000043a1e7981 */ /* 0x000ea2000c1e1b00 */
[----:B------:R-:W-:Y:S01]  /*4480*/  ISETP.NE.AND P0, PT, R104, 0x1, PT ;  /* 0x000000016800780c */ /* 0x000fe20003f05270 */
[----:B--2---:R-:W-:-:S07]  /*4490*/  DADD R30, R30, R66 ;  /* 0x000000001e1e7229 */ /* 0x004fce0000000042 */
[----:B------:R0:W-:Y:S05]  /*44a0*/  STG.E.64 desc[UR4][R58.64], R30 ;  /* 0x0000001e3a007986 */ /* 0x0001ea000c101b04 */
[----:B------:R-:W-:Y:S05]  /*44b0*/  @!P0 EXIT ;  /* 0x000000000000894d */ /* 0x000fea0003800000 */
[----:B------:R-:W1:Y:S01]  /*44c0*/  LDC R11, c[0x0][0x3c8] ;  /* 0x0000f200ff0b7b82 */ /* 0x000e620000000800 */
[----:B------:R-:W-:Y:S02]  /*44d0*/  R2UR UR4, R128 ;  /* 0x00000000800472ca */ /* 0x000fe400000e0000 */
[----:B------:R-:W-:Y:S01]  /*44e0*/  R2UR UR5, R129 ;  /* 0x00000000810572ca */ /* 0x000fe200000e0000 */
[C---:B-1----:R-:W-:Y:S01]  /*44f0*/  IMAD.SHL.U32 R3, R11.reuse, 0x8, RZ ;  /* 0x000000080b037824 */ /* 0x042fe200078e00ff */
[----:B------:R-:W-:-:S04]  /*4500*/  SHF.L.U64.HI R11, R11, 0x3, RZ ;  /* 0x000000030b0b7819 */ /* 0x000fc800000102ff */
[----:B0-----:R-:W-:-:S05]  /*4510*/  IADD3 R58, P0, PT, R58, R3, RZ ;  /* 0x000000033a3a7210 */ /* 0x001fca0007f1e0ff */
[----:B------:R-:W-:-:S05]  /*4520*/  IMAD.X R59, R59, 0x1, R11, P0 ;  /* 0x000000013b3b7824 */ /* 0x000fca00000e060b */
[----:B------:R-:W2:Y:S01]  /*4530*/  LDG.E.64 R30, desc[UR4][R58.64] ;  /* 0x000000043a1e7981 */ /* 0x000ea2000c1e1b00 */
[----:B------:R-:W-:Y:S01]  /*4540*/  ISETP.NE.AND P0, PT, R104, 0x2, PT ;  /* 0x000000026800780c */ /* 0x000fe20003f05270 */
[----:B--2---:R-:W-:-:S07]  /*4550*/  DADD R30, R30, R76 ;  /* 0x000000001e1e7229 */ /* 0x004fce000000004c */
[----:B------:R0:W-:Y:S05]  /*4560*/  STG.E.64 desc[UR4][R58.64], R30 ;  /* 0x0000001e3a007986 */ /* 0x0001ea000c101b04 */
[----:B------:R-:W-:Y:S05]  /*4570*/  @!P0 EXIT ;  /* 0x000000000000894d */ /* 0x000fea0003800000 */
[----:B------:R-:W-:Y:S02]  /*4580*/  R2UR UR4, R128 ;  /* 0x00000000800472ca */ /* 0x000fe400000e0000 */
[----:B------:R-:W-:Y:S02]  /*4590*/  R2UR UR5, R129 ;  /* 0x00000000810572ca */ /* 0x000fe400000e0000 */
[----:B0-----:R-:W-:-:S05]  /*45a0*/  IADD3 R58, P0, PT, R58, R3, RZ ;  /* 0x000000033a3a7210 */ /* 0x001fca0007f1e0ff */
[----:B------:R-:W-:-:S06]  /*45b0*/  IMAD.X R59, R59, 0x1, R11, P0 ;  /* 0x000000013b3b7824 */ /* 0x000fcc00000e060b */
[----:B------:R-:W2:Y:S01]  /*45c0*/  LDG.E.64 R30, desc[UR4][R58.64] ;  /* 0x000000043a1e7981 */ /* 0x000ea2000c1e1b00 */
[----:B------:R-:W-:Y:S01]  /*45d0*/  ISETP.NE.AND P0, PT, R104, 0x3, PT ;  /* 0x000000036800780c */ /* 0x000fe20003f05270 */
[----:B--2---:R-:W-:-:S07]  /*45e0*/  DADD R30, R30, R84 ;  /* 0x000000001e1e7229 */ /* 0x004fce0000000054 */
[----:B------:R0:W-:Y:S05]  /*45f0*/  STG.E.64 desc[UR4][R58.64], R30 ;  /* 0x0000001e3a007986 */ /* 0x0001ea000c101b04 */
[----:B------:R-:W-:Y:S05]  /*4600*/  @!P0 BRA `(.L_x_29) ;  /* 0x0000000000b08947 */ /* 0x000fea0003800000 */
[----:B------:R-:W-:Y:S02]  /*4610*/  R2UR UR4, R128 ;  /* 0x00000000800472ca */ /* 0x000fe400000e0000 */
[----:B------:R-:W-:Y:S02]  /*4620*/  R2UR UR5, R129 ;  /* 0x00000000810572ca */ /* 0x000fe400000e0000 */
[----:B0-----:R-:W-:-:S04]  /*4630*/  IADD3 R58, P0, PT, R58, R3, RZ ;  /* 0x000000033a3a7210 */ /* 0x001fc80007f1e0ff */
[----:B------:R-:W-:-:S07]  /*4640*/  IADD3.X R59, PT, PT, R59, R11, RZ, P0, !PT ;  /* 0x0000000b3b3b7210 */ /* 0x000fce00007fe4ff */
[----:B------:R-:W2:Y:S01]  /*4650*/  LDG.E.64 R30, desc[UR4][R58.64] ;  /* 0x000000043a1e7981 */ /* 0x000ea2000c1e1b00 */
[----:B------:R-:W-:Y:S01]  /*4660*/  ISETP.NE.AND P0, PT, R104, 0x4, PT ;  /* 0x000000046800780c */ /* 0x000fe20003f05270 */
[----:B--2---:R-:W-:-:S07]  /*4670*/  DADD R30, R30, R60 ;  /* 0x000000001e1e7229 */ /* 0x004fce000000003c */
[----:B------:R1:W-:Y:S05]  /*4680*/  STG.E.64 desc[UR4][R58.64], R30 ;  /* 0x0000001e3a007986 */ /* 0x0003ea000c101b04 */
[----:B------:R-:W-:Y:S05]  /*4690*/  @!P0 BRA `(.L_x_29) ;  /* 0x00000000008c8947 */ /* 0x000fea0003800000 */
[----:B------:R-:W-:Y:S02]  /*46a0*/  R2UR UR4, R128 ;  /* 0x00000000800472ca */ /* 0x000fe400000e0000 */
[----:B------:R-:W-:Y:S02]  /*46b0*/  R2UR UR5, R129 ;  /* 0x00000000810572ca */ /* 0x000fe400000e0000 */
[----:B-1----:R-:W-:-:S05]  /*46c0*/  IADD3 R58, P0, PT, R58, R3, RZ ;  /* 0x000000033a3a7210 */ /* 0x002fca0007f1e0ff */
        /* <DEDUP_REMOVED lines=8> */
[----:B--2---:R-:W-:-:S05]  /*4750*/  IADD3 R58, P0, PT, R58, R3, RZ ;  /* 0x000000033a3a7210 */ /* 0x004fca0007f1e0ff */
[----:B------:R-:W-:-:S06]  /*4760*/  IMAD.X R59, R59, 0x1, R11, P0 ;  /* 0x000000013b3b7824 */ /* 0x000fcc00000e060b */
[----:B------:R-:W2:Y:S01]  /*4770*/  LDG.E.64 R30, desc[UR4][R58.64] ;  /* 0x000000043a1e7981 */ /* 0x000ea2000c1e1b00 */
[----:B------:R-:W-:-:S05]  /*4780*/  VIADD R0, R104, 0xfffffffa ;  /* 0xfffffffa68007836 */ /* 0x000fca0000000000 */
[----:B------:R-:W-:Y:S01]  /*4790*/  ISETP.NE.AND P0, PT, R0, RZ, PT ;  /* 0x000000ff0000720c */ /* 0x000fe20003f05270 */
[----:B--2---:R-:W-:-:S07]  /*47a0*/  DADD R30, R30, R78 ;  /* 0x000000001e1e7229 */ /* 0x004fce000000004e */
[----:B------:R3:W-:Y:S05]  /*47b0*/  STG.E.64 desc[UR4][R58.64], R30 ;  /* 0x0000001e3a007986 */ /* 0x0007ea000c101b04 */
[----:B------:R-:W-:Y:S05]  /*47c0*/  @!P0 BRA `(.L_x_29) ;  /* 0x0000000000408947 */ /* 0x000fea0003800000 */
[----:B------:R-:W-:Y:S02]  /*47d0*/  R2UR UR4, R128 ;  /* 0x00000000800472ca */ /* 0x000fe400000e0000 */
[----:B------:R-:W-:Y:S02]  /*47e0*/  R2UR UR5, R129 ;  /* 0x00000000810572ca */ /* 0x000fe400000e0000 */
[----:B---3--:R-:W-:-:S05]  /*47f0*/  IADD3 R58, P0, PT, R58, R3, RZ ;  /* 0x000000033a3a7210 */ /* 0x008fca0007f1e0ff */
[----:B------:R-:W-:-:S06]  /*4800*/  IMAD.X R59, R59, 0x1, R11, P0 ;  /* 0x000000013b3b7824 */ /* 0x000fcc00000e060b */
[----:B------:R-:W2:Y:S01]  /*4810*/  LDG.E.64 R30, desc[UR4][R58.64] ;  /* 0x000000043a1e7981 */ /* 0x000ea2000c1e1b00 */
[----:B------:R-:W-:Y:S02]  /*4820*/  ISETP.NE.AND P0, PT, R0, 0x1, PT ;  /* 0x000000010000780c */ /* 0x000fe40003f05270 */
[----:B------:R-:W-:-:S05]  /*4830*/  IADD3 R60, P1, PT, R58, R3, RZ ;  /* 0x000000033a3c7210 */ /* 0x000fca0007f3e0ff */
[----:B------:R-:W-:Y:S01]  /*4840*/  IMAD.X R61, R59, 0x1, R11, P1 ;  /* 0x000000013b3d7824 */ /* 0x000fe200008e060b */
[----:B--2---:R-:W-:-:S07]  /*4850*/  DADD R30, R30, R86 ;  /* 0x000000001e1e7229 */ /* 0x004fce0000000056 */
[----:B------:R4:W-:Y:S01]  /*4860*/  STG.E.64 desc[UR4][R58.64], R30 ;  /* 0x0000001e3a007986 */ /* 0x0009e2000c101b04 */
[----:B------:R-:W-:Y:S05]  /*4870*/  @!P0 BRA `(.L_x_29) ;  /* 0x0000000000148947 */ /* 0x000fea0003800000 */
[----:B------:R-:W-:Y:S02]  /*4880*/  R2UR UR4, R128 ;  /* 0x00000000800472ca */ /* 0x000fe400000e0000 */
[----:B------:R-:W-:-:S13]  /*4890*/  R2UR UR5, R129 ;  /* 0x00000000810572ca */ /* 0x000fda00000e0000 */
[----:B----4-:R-:W2:Y:S02]  /*48a0*/  LDG.E.64 R30, desc[UR4][R60.64] ;  /* 0x000000043c1e7981 */ /* 0x010ea4000c1e1b00 */
[----:B--2---:R-:W-:-:S07]  /*48b0*/  DADD R30, R30, R54 ;  /* 0x000000001e1e7229 */ /* 0x004fce0000000036 */
[----:B------:R0:W-:Y:S04]  /*48c0*/  STG.E.64 desc[UR4][R60.64], R30 ;  /* 0x0000001e3c007986 */ /* 0x0001e8000c101b04 */
.L_x_29:
[----:B------:R-:W-:Y:S05]  /*48d0*/  BSYNC.RECONVERGENT B0 ;  /* 0x0000000000007941 */ /* 0x000fea0003800200 */
.L_x_28:
[----:B------:R-:W-:-:S13]  /*48e0*/  ISETP.GE.U32.AND P0, PT, R104, 0x9, PT ;  /* 0x000000096800780c */ /* 0x000fda0003f06070 */
[----:B------:R-:W-:Y:S05]  /*48f0*/  @!P0 EXIT ;  /* 0x000000000000894d */ /* 0x000fea0003800000 */
[----:B01234-:R-:W0:Y:S01]  /*4900*/  LDC.64 R30, c[0x0][0x3c8] ;  /* 0x0000f200ff1e7b82 */ /* 0x01fe220000000a00 */
[----:B------:R-:W-:Y:S01]  /*4910*/  IADD3 R0, PT, PT, -R10, 0x1, RZ ;  /* 0x000000010a007810 */ /* 0x000fe20007ffe1ff */
[----:B------:R-:W-:Y:S03]  /*4920*/  BSSY.RECONVERGENT B0, `(.L_x_30) ;  /* 0x0000053000007945 */ /* 0x000fe60003800200 */
[----:B------:R-:W-:-:S05]  /*4930*/  LOP3.LUT R3, R0, 0x3, RZ, 0xc0, !PT ;  /* 0x0000000300037812 */ /* 0x000fca00078ec0ff */
[----:B------:R-:W-:-:S05]  /*4940*/  IMAD.IADD R3, R68, 0x1, R3 ;  /* 0x0000000144037824 */ /* 0x000fca00078e0203 */
[----:B------:R-:W-:Y:S01]  /*4950*/  ISETP.GE.U32.AND P0, PT, R3, R2, PT ;  /* 0x000000020300720c */ /* 0x000fe20003f06070 */
[C---:B0-----:R-:W-:Y:S01]  /*4960*/  IMAD.SHL.U32 R55, R30.reuse, 0x40, RZ ;  /* 0x000000401e377824 */ /* 0x041fe200078e00ff */
[----:B------:R-:W-:-:S04]  /*4970*/  SHF.L.U64.HI R11, R30, 0x6, R31 ;  /* 0x000000061e0b7819 */ /* 0x000fc8000001021f */
[----:B------:R-:W-:Y:S02]  /*4980*/  LOP3.LUT R55, R55, 0xffffffc0, RZ, 0xc0, !PT ;  /* 0xffffffc037377812 */ /* 0x000fe400078ec0ff */
[----:B------:R-:W-:Y:S02]  /*4990*/  LOP3.LUT R11, R11, 0x7, RZ, 0xc0, !PT ;  /* 0x000000070b0b7812 */ /* 0x000fe400078ec0ff */
[----:B------:R-:W-:-:S05]  /*49a0*/  IADD3 R54, P1, PT, R55, R126, RZ ;  /* 0x0000007e37367210 */ /* 0x000fca0007f3e0ff */
[----:B------:R-:W-:Y:S01]  /*49b0*/  IMAD.X R55, R11, 0x1, R127, P1 ;  /* 0x000000010b377824 */ /* 0x000fe200008e067f */
[----:B------:R-:W-:Y:S07]  /*49c0*/  @P0 BRA `(.L_x_31) ;  /* 0x0000000400200947 */ /* 0x000fee0003800000 */
        /* <DEDUP_REMOVED lines=8> */
[----:B------:R-:W-:Y:S02]  /*4a50*/  SHF.L.U32 R11, R30, 0x3, RZ ;  /* 0x000000031e0b7819 */ /* 0x000fe400000006ff */
[----:B------:R-:W-:Y:S02]  /*4a60*/  R2UR UR4, R128 ;  /* 0x00000000800472ca */ /* 0x000fe400000e0000 */
[----:B------:R-:W-:Y:S02]  /*4a70*/  R2UR UR5, R129 ;  /* 0x00000000810572ca */ /* 0x000fe400000e0000 */
[----:B------:R-:W-:Y:S02]  /*4a80*/  SHF.L.U64.HI R3, R30, 0x3, RZ ;  /* 0x000000031e037819 */ /* 0x000fe400000102ff */
        /* <DEDUP_REMOVED lines=9> */
[----:B------:R-:W-:-:S05]  /*4b20*/  IADD3 R16, P0, PT, R58, R11, RZ ;  /* 0x0000000b3a107210 */ /* 0x000fca0007f1e0ff */
[----:B------:R-:W-:-:S06]  /*4b30*/  IMAD.X R17, R59, 0x1, R3, P0 ;  /* 0x000000013b117824 */ /* 0x000fcc00000e0603 */
[----:B0-----:R-:W2:Y:S01]  /*4b40*/  LDG.E.64 R8, desc[UR4][R16.64] ;  /* 0x0000000410087981 */ /* 0x001ea2000c1e1b00 */
[----:B------:R-:W-:Y:S01]  /*4b50*/  ISETP.NE.AND P0, PT, R104, 0xb, PT ;  /* 0x0000000b6800780c */ /* 0x000fe20003f05270 */
[----:B--2---:R-:W-:-:S07]  /*4b60*/  DADD R8, R8, R4 ;  /* 0x0000000008087229 */ /* 0x004fce0000000004 */
[----:B------:R0:W-:Y:S05]  /*4b70*/  STG.E.64 desc[UR4][R16.64], R8 ;  /* 0x0000000810007986 */ /* 0x0001ea000c101b04 */
[----:B------:R-:W-:Y:S05]  /*4b80*/  @!P0 BRA `(.L_x_31) ;  /* 0x0000000000b08947 */ /* 0x000fea0003800000 */
        /* <DEDUP_REMOVED lines=11> */
[----:B------:R-:W-:-:S05]  /*4c40*/  IADD3 R6, P0, PT, R8, R11, RZ ;  /* 0x0000000b08067210 */ /* 0x000fca0007f1e0ff */
[----:B------:R-:W-:-:S06]  /*4c50*/  IMAD.X R7, R9, 0x1, R3, P0 ;  /* 0x0000000109077824 */ /* 0x000fcc00000e0603 */
[----:B-1----:R-:W2:Y:S01]  /*4c60*/  LDG.E.64 R4, desc[UR4][R6.64] ;  /* 0x0000000406047981 */ /* 0x002ea2000c1e1b00 */
        /* <DEDUP_REMOVED lines=30> */
.L_x_31:
[----:B------:R-:W-:Y:S05]  /*4e50*/  BSYNC.RECONVERGENT B0 ;  /* 0x0000000000007941 */ /* 0x000fea0003800200 */
.L_x_30:
[----:B------:R-:W-:-:S04]  /*4e60*/  IADD3 R0, PT, PT, R104, -0x8, RZ ;  /* 0xfffffff868007810 */ /* 0x000fc80007ffe0ff */
[----:B------:R-:W-:-:S13]  /*4e70*/  ISETP.GE.U32.AND P0, PT, R0, 0x9, PT ;  /* 0x000000090000780c */ /* 0x000fda0003f06070 */
[----:B------:R-:W-:Y:S05]  /*4e80*/  @!P0 EXIT ;  /* 0x000000000000894d */ /* 0x000fea0003800000 */
[----:B------:R-:W-:Y:S01]  /*4e90*/  IADD3 R3, PT, PT, -R10, 0x2, RZ ;  /* 0x000000020a037810 */ /* 0x000fe20007ffe1ff */
[----:B------:R-:W-:Y:S01]  /*4ea0*/  IMAD.SHL.U32 R0, R30, 0x8, RZ ;  /* 0x000000081e007824 */ /* 0x000fe200078e00ff */
[----:B------:R-:W-:Y:S02]  /*4eb0*/  BSSY.RECONVERGENT B0, `(.L_x_32) ;  /* 0x000004f000007945 */ /* 0x000fe40003800200 */
[----:B------:R-:W-:Y:S02]  /*4ec0*/  LOP3.LUT R3, R3, 0x3, RZ, 0xc0, !PT ;  /* 0x0000000303037812 */ /* 0x000fe400078ec0ff */
[----:B------:R-:W-:-:S03]  /*4ed0*/  LOP3.LUT R11, R0, 0xfffffff8, RZ, 0xc0, !PT ;  /* 0xfffffff8000b7812 */ /* 0x000fc600078ec0ff */
[----:B------:R-:W-:Y:S01]  /*4ee0*/  IMAD.IADD R3, R68, 0x1, R3 ;  /* 0x0000000144037824 */ /* 0x000fe200078e0203 */
[----:B--234-:R-:W-:-:S04]  /*4ef0*/  LEA R6, P1, R11, R54, 0x3 ;  /* 0x000000360b067211 */ /* 0x01cfc800078218ff */
[----:B------:R-:W-:Y:S02]  /*4f00*/  ISETP.GE.U32.AND P0, PT, R3, R2, PT ;  /* 0x000000020300720c */ /* 0x000fe40003f06070 */
[----:B------:R-:W-:-:S11]  /*4f10*/  LEA.HI.X R7, R11, R55, RZ, 0x3, P1 ;  /* 0x000000370b077211 */ /* 0x000fd600008f1cff */
[----:B------:R-:W-:Y:S05]  /*4f20*/  @P0 BRA `(.L_x_33) ;  /* 0x00000004001c0947 */ /* 0x000fea0003800000 */
[----:B------:R-:W-:Y:S01]  /*4f30*/  R2UR UR4, R128 ;  /* 0x00000000800472ca */ /* 0x000fe200000e0000 */
[----:B01----:R-:W-:Y:S01]  /*4f40*/  IMAD.WIDE.U32 R8, R3, 0x8, R6 ;  /* 0x0000000803087825 */ /* 0x003fe200078e0006 */
[----:B------:R-:W-:-:S13]  /*4f50*/  R2UR UR5, R129 ;  /* 0x00000000810572ca */ /* 0x000fda00000e0000 */
[----:B------:R-:W2:Y:S01]  /*4f60*/  LDG.E.64 R4, desc[UR4][R8.64] ;  /* 0x0000000408047981 */ /* 0x000ea2000c1e1b00 */
[----:B------:R-:W-:Y:S01]  /*4f70*/  ISETP.NE.AND P0, PT, R104, 0x11, PT ;  /* 0x000000116800780c */ /* 0x000fe20003f05270 */
[----:B--2---:R-:W-:-:S07]  /*4f80*/  DADD R4, R4, R56 ;  /* 0x0000000004047229 */ /* 0x004fce0000000038 */
[----:B------:R0:W-:Y:S05]  /*4f90*/  STG.E.64 desc[UR4][R8.64], R4 ;  /* 0x0000000408007986 */ /* 0x0001ea000c101b04 */
[----:B------:R-:W-:Y:S05]  /*4fa0*/  @!P0 EXIT ;  /* 0x000000000000894d */ /* 0x000fea0003800000 */
        /* <DEDUP_REMOVED lines=30> */
[----:B----4-:R-:W-:-:S05]  /*5190*/  IADD3 R8, P0, PT, R8, R0, RZ ;  /* 0x0000000008087210 */ /* 0x010fca0007f1e0ff */
        /* <DEDUP_REMOVED lines=29> */
[----:B0-----:R-:W2:Y:S02]  /*5370*/  LDG.E.64 R4, desc[UR4][R12.64] ;  /* 0x000000040c047981 */ /* 0x001ea4000c1e1b00 */
[----:B--2---:R-:W-:-:S07]  /*5380*/  DADD R4, R4, R48 ;  /* 0x0000000004047229 */ /* 0x004fce0000000030 */
[----:B------:R0:W-:Y:S04]  /*5390*/  STG.E.64 desc[UR4][R12.64], R4 ;  /* 0x000000040c007986 */ /* 0x0001e8000c101b04 */
.L_x_33:
[----:B------:R-:W-:Y:S05]  /*53a0*/  BSYNC.RECONVERGENT B0 ;  /* 0x0000000000007941 */ /* 0x000fea0003800200 */
.L_x_32:
[----:B------:R-:W-:-:S05]  /*53b0*/  VIADD R3, R104, 0xfffffff0 ;  /* 0xfffffff068037836 */ /* 0x000fca0000000000 */
[----:B------:R-:W-:-:S13]  /*53c0*/  ISETP.GE.U32.AND P0, PT, R3, 0x9, PT ;  /* 0x000000090300780c */ /* 0x000fda0003f06070 */
[----:B------:R-:W-:Y:S05]  /*53d0*/  @!P0 EXIT ;  /* 0x000000000000894d */ /* 0x000fea0003800000 */
[----:B------:R-:W-:-:S05]  /*53e0*/  LOP3.LUT R3, R10, 0x3, RZ, 0xc, !PT ;  /* 0x000000030a037812 */ /* 0x000fca00078e0cff */
[----:B------:R-:W-:-:S05]  /*53f0*/  IMAD.IADD R3, R68, 0x1, R3 ;  /* 0x0000000144037824 */ /* 0x000fca00078e0203 */
[----:B------:R-:W-:-:S13]  /*5400*/  ISETP.GE.U32.AND P0, PT, R3, R2, PT ;  /* 0x000000020300720c */ /* 0x000fda0003f06070 */
[----:B------:R-:W-:Y:S05]  /*5410*/  @P0 EXIT ;  /* 0x000000000000094d */ /* 0x000fea0003800000 */
[----:B------:R-:W-:Y:S02]  /*5420*/  IADD3 R3, P0, PT, R3, R11, RZ ;  /* 0x0000000b03037210 */ /* 0x000fe40007f1e0ff */
[----:B------:R-:W-:Y:S02]  /*5430*/  R2UR UR4, R128 ;  /* 0x00000000800472ca */ /* 0x000fe400000e0000 */
[----:B------:R-:W-:Y:S02]  /*5440*/  R2UR UR5, R129 ;  /* 0x00000000810572ca */ /* 0x000fe400000e0000 */
[----:B01234-:R-:W-:Y:S01]  /*5450*/  LEA R4, P1, R3, R6, 0x3 ;  /* 0x0000000603047211 */ /* 0x01ffe200078218ff */
[----:B------:R-:W-:-:S05]  /*5460*/  IMAD.X R6, RZ, RZ, RZ, P0 ;  /* 0x000000ffff067224 */ /* 0x000fca00000e06ff */
[----:B------:R-:W-:-:S05]  /*5470*/  LEA.HI.X R5, R3, R7, R6, 0x3, P1 ;  /* 0x0000000703057211 */ /* 0x000fca00008f1c06 */
        /* <DEDUP_REMOVED lines=44> */
[----:B0-----:R-:W-:-:S04]  /*5740*/  IADD3 R4, P0, PT, R4, R0, RZ ;  /* 0x0000000004047210 */ /* 0x001fc80007f1e0ff */
[----:B------:R-:W-:-:S07]  /*5750*/  IADD3.X R5, PT, PT, R5, R7, RZ, P0, !PT ;  /* 0x0000000705057210 */ /* 0x000fce00007fe4ff */
[----:B------:R-:W2:Y:S01]  /*5760*/  LDG.E.64 R2, desc[UR4][R4.64] ;  /* 0x0000000404027981 */ /* 0x000ea2000c1e1b00 */
[----:B------:R-:W-:-:S05]  /*5770*/  VIADD R104, R104, 0xffffffe2 ;  /* 0xffffffe268687836 */ /* 0x000fca0000000000 */
[----:B------:R-:W-:Y:S01]  /*5780*/  ISETP.NE.AND P0, PT, R104, RZ, PT ;  /* 0x000000ff6800720c */ /* 0x000fe20003f05270 */
        /* <DEDUP_REMOVED lines=16> */
[----:B------:R-:W2:Y:S02]  /*5890*/  LDG.E.64 R2, desc[UR4][R4.64] ;  /* 0x0000000404027981 */ /* 0x000ea4000c1e1b00 */
[----:B--2---:R-:W-:-:S07]  /*58a0*/  DADD R2, R2, R14 ;  /* 0x0000000002027229 */ /* 0x004fce000000000e */
[----:B------:R-:W-:Y:S01]  /*58b0*/  STG.E.64 desc[UR4][R4.64], R2 ;  /* 0x0000000204007986 */ /* 0x000fe2000c101b04 */
[----:B------:R-:W-:Y:S05]  /*58c0*/  EXIT ;  /* 0x000000000000794d */ /* 0x000fea0003800000 */
.L_x_23:
[----:B------:R-:W-:Y:S01]  /*58d0*/  IMAD.MOV.U32 R13, RZ, RZ, R57 ;  /* 0x000000ffff0d7224 */ /* 0x000fe200078e0039 */
[----:B------:R-:W-:Y:S01]  /*58e0*/  LOP3.LUT R0, R10, 0x3, RZ, 0xc0, !PT ;  /* 0x000000030a007812 */ /* 0x000fe200078ec0ff */
[----:B------:R-:W-:Y:S02]  /*58f0*/  IMAD.MOV.U32 R11, RZ, RZ, 0x1f ;  /* 0x0000001fff0b7424 */ /* 0x000fe400078e00ff */
[----:B------:R-:W-:Y:S01]  /*5900*/  IMAD.MOV.U32 R15, RZ, RZ, -0x1 ;  /* 0xffffffffff0f7424 */ /* 0x000fe200078e00ff */
[----:B------:R-:W-:Y:S01]  /*5910*/  LOP3.LUT R71, R0, 0x2, RZ, 0x3c, !PT ;  /* 0x0000000200477812 */ /* 0x000fe200078e3cff */
[----:B------:R-:W-:-:S07]  /*5920*/  VIADD R3, R10, 0xffffffff ;  /* 0xffffffff0a037836 */ /* 0x000fce0000000000 */
[----:B------:R-:W-:Y:S05]  /*5930*/  WARPSYNC.COLLECTIVE R15, `(.L_x_34) ;  /* 0x000000000f087348 */ /* 0x000fea0003c00000 */
[----:B------:R0:W1:Y:S02]  /*5940*/  SHFL.IDX P6, R14, R13, R12, R11 ;  /* 0x0000000c0d0e7389 */ /* 0x00006400000c000b */
[----:B01----:R-:W-:Y:S05]  /*5950*/  ENDCOLLECTIVE ;  /* 0x000000000000791b */ /* 0x003fea0003800000 */
.L_x_34:
[----:B------:R-:W-:Y:S02]  /*5960*/  LOP3.LUT R71, R71, 0x3fc, R10, 0xf8, !PT ;  /* 0x000003fc47477812 */ /* 0x000fe400078ef80a */
[----:B------:R-:W-:-:S04]  /*5970*/  LOP3.LUT R73, R3, 0x3, RZ, 0xc0, !PT ;  /* 0x0000000303497812 */ /* 0x000fc800078ec0ff */
[----:B------:R-:W-:Y:S01]  /*5980*/  LOP3.LUT R73, R73, 0x3fc, R10, 0xf8, !PT ;  /* 0x000003fc49497812 */ /* 0x000fe200078ef80a */
[----:B------:R-:W-:Y:S02]  /*5990*/  IMAD.MOV.U32 R13, RZ, RZ, R56 ;  /* 0x000000ffff0d7224 */ /* 0x000fe400078e0038 */
[----:B------:R-:W-:-:S07]  /*59a0*/  IMAD.MOV.U32 R9, RZ, RZ, R14 ;  /* 0x000000ffff097224 */ /* 0x000fce00078e000e */
[----:B------:R-:W-:Y:S05]  /*59b0*/  WARPSYNC.COLLECTIVE R15, `(.L_x_35) ;  /* 0x000000000f087348 */ /* 0x000fea0003c00000 */
[----:B------:R0:W1:Y:S02]  /*59c0*/  SHFL.IDX P6, R14, R13, R12, R11 ;  /* 0x0000000c0d0e7389 */ /* 0x00006400000c000b */
[----:B01----:R-:W-:Y:S05]  /*59d0*/  ENDCOLLECTIVE ;  /* 0x000000000000791b */ /* 0x003fea0003800000 */
.L_x_35:
[----:B------:R-:W-:Y:S01]  /*59e0*/  IMAD.MOV.U32 R13, RZ, RZ, R45 ;  /* 0x000000ffff0d7224 */ /* 0x000fe200078e002d */
[----:B------:R-:W-:-:S07]  /*59f0*/  MOV R8, R14 ;  /* 0x0000000e00087202 */ /* 0x000fce0000000f00 */
[----:B------:R-:W-:Y:S05]  /*5a00*/  WARPSYNC.COLLECTIVE R15, `(.L_x_36) ;  /* 0x000000000f087348 */ /* 0x000fea0003c00000 */
[----:B------:R0:W1:Y:S02]  /*5a10*/  SHFL.IDX P6, R14, R13, R12, R11 ;  /* 0x0000000c0d0e7389 */ /* 0x00006400000c000b */
[----:B01----:R-:W-:Y:S05]  /*5a20*/  ENDCOLLECTIVE ;  /* 0x000000000000791b */ /* 0x003fea0003800000 */
.L_x_36:
[----:B------:R-:W-:Y:S02]  /*5a30*/  IMAD.MOV.U32 R13, RZ, RZ, R44 ;  /* 0x000000ffff0d7224 */ /* 0x000fe400078e002c */
[----:B------:R-:W-:-:S07]  /*5a40*/  IMAD.MOV.U32 R45, RZ, RZ, R14 ;  /* 0x000000ffff2d7224 */ /* 0x000fce00078e000e */
[----:B------:R-:W-:Y:S05]  /*5a50*/  WARPSYNC.COLLECTIVE R15, `(.L_x_37) ;  /* 0x000000000f087348 */ /* 0x000fea0003c00000 */
[----:B------:R0:W1:Y:S02]  /*5a60*/  SHFL.IDX P6, R14, R13, R12, R11 ;  /* 0x0000000c0d0e7389 */ /* 0x00006400000c000b */
[----:B01----:R-:W-:Y:S05]  /*5a70*/  ENDCOLLECTIVE ;  /* 0x000000000000791b */ /* 0x003fea0003800000 */
.L_x_37:
[----:B------:R-:W-:Y:S02]  /*5a80*/  IMAD.MOV.U32 R13, RZ, RZ, R33 ;  /* 0x000000ffff0d7224 */ /* 0x000fe400078e0021 */
[----:B------:R-:W-:-:S07]  /*5a90*/  IMAD.MOV.U32 R44, RZ, RZ, R14 ;  /* 0x000000ffff2c7224 */ /* 0x000fce00078e000e */
[----:B------:R-:W-:Y:S05]  /*5aa0*/  WARPSYNC.COLLECTIVE R15, `(.L_x_38) ;  /* 0x000000000f087348 */ /* 0x000fea0003c00000 */
[----:B------:R0:W1:Y:S02]  /*5ab0*/  SHFL.IDX P6, R14, R13, R12, R11 ;  /* 0x0000000c0d0e7389 */ /* 0x00006400000c000b */
[----:B01----:R-:W-:Y:S05]  /*5ac0*/  ENDCOLLECTIVE ;  /* 0x000000000000791b */ /* 0x003fea0003800000 */
.L_x_38:
[----:B------:R-:W-:Y:S02]  /*5ad0*/  IMAD.MOV.U32 R13, RZ, RZ, R32 ;  /* 0x000000ffff0d7224 */ /* 0x000fe400078e0020 */
[----:B------:R-:W-:-:S07]  /*5ae0*/  IMAD.MOV.U32 R33, RZ, RZ, R14 ;  /* 0x000000ffff217224 */ /* 0x000fce00078e000e */
[----:B------:R-:W-:Y:S05]  /*5af0*/  WARPSYNC.COLLECTIVE R15, `(.L_x_39) ;  /* 0x000000000f087348 */ /* 0x000fea0003c00000 */
[----:B------:R0:W1:Y:S02]  /*5b00*/  SHFL.IDX P6, R14, R13, R12, R11 ;  /* 0x0000000c0d0e7389 */ /* 0x00006400000c000b */
[----:B01----:R-:W-:Y:S05]  /*5b10*/  ENDCOLLECTIVE ;  /* 0x000000000000791b */ /* 0x003fea0003800000 */
.L_x_39:
[----:B------:R-:W-:Y:S01]  /*5b20*/  IMAD.MOV.U32 R13, RZ, RZ, R21 ;  /* 0x000000ffff0d7224 */ /* 0x000fe200078e0015 */
[----:B------:R-:W-:-:S07]  /*5b30*/  MOV R32, R14 ;  /* 0x0000000e00207202 */ /* 0x000fce0000000f00 */
[----:B------:R-:W-:Y:S05]  /*5b40*/  WARPSYNC.COLLECTIVE R15, `(.L_x_40) ;  /* 0x000000000f087348 */ /* 0x000fea0003c00000 */
[----:B------:R0:W1:Y:S02]  /*5b50*/  SHFL.IDX P6, R14, R13, R12, R11 ;  /* 0x0000000c0d0e7389 */ /* 0x00006400000c000b */
[----:B01----:R-:W-:Y:S05]  /*5b60*/  ENDCOLLECTIVE ;  /* 0x000000000000791b */ /* 0x003fea0003800000 */
.L_x_40:
[----:B------:R-:W-:Y:S02]  /*5b70*/  IMAD.MOV.U32 R13, RZ, RZ, R20 ;  /* 0x000000ffff0d7224 */ /* 0x000fe400078e0014 */
[----:B------:R-:W-:-:S07]  /*5b80*/  IMAD.MOV.U32 R21, RZ, RZ, R14 ;  /* 0x000000ffff157224 */ /* 0x000fce00078e000e */
[----:B------:R-:W-:Y:S05]  /*5b90*/  WARPSYNC.COLLECTIVE R15, `(.L_x_41) ;  /* 0x000000000f087348 */ /* 0x000fea0003c00000 */
[----:B------:R0:W1:Y:S02]  /*5ba0*/  SHFL.IDX P6, R14, R13, R12, R11 ;  /* 0x0000000c0d0e7389 */ /* 0x00006400000c000b */
[----:B01----:R-:W-:Y:S05]  /*5bb0*/  ENDCOLLECTIVE ;  /* 0x000000000000791b */ /* 0x003fea0003800000 */
.L_x_41:
[----:B------:R-:W-:Y:S02]  /*5bc0*/  IMAD.MOV.U32 R13, RZ, RZ, R59 ;  /* 0x000000ffff0d7224 */ /* 0x000fe400078e003b */
[----:B------:R-:W-:-:S07]  /*5bd0*/  IMAD.MOV.U32 R20, RZ, RZ, R14 ;  /* 0x000000ffff147224 */ /* 0x000fce00078e000e */
[----:B------:R-:W-:Y:S05]  /*5be0*/  WARPSYNC.COLLECTIVE R15, `(.L_x_42) ;  /* 0x000000000f087348 */ /* 0x000fea0003c00000 */
[----:B------:R0:W1:Y:S02]  /*5bf0*/  SHFL.IDX P6, R14, R13, R12, R11 ;  /* 0x0000000c0d0e7389 */ /* 0x00006400000c000b */
[----:B01----:R-:W-:Y:S05]  /*5c00*/  ENDCOLLECTIVE ;  /* 0x000000000000791b */ /* 0x003fea0003800000 */
.L_x_42:
[----:B------:R-:W-:Y:S02]  /*5c10*/  IMAD.MOV.U32 R13, RZ, RZ, R58 ;  /* 0x000000ffff0d7224 */ /* 0x000fe400078e003a */
[----:B------:R-:W-:-:S07]  /*5c20*/  IMAD.MOV.U32 R59, RZ, RZ, R14 ;  /* 0x000000ffff3b7224 */ /* 0x000fce00078e000e */
[----:B------:R-:W-:Y:S05]  /*5c30*/  WARPSYNC.COLLECTIVE R15, `(.L_x_43) ;  /* 0x000000000f087348 */ /* 0x000fea0003c00000 */
[----:B------:R0:W1:Y:S02]  /*5c40*/  SHFL.IDX P6, R14, R13, R12, R11 ;  /* 0x0000000c0d0e7389 */ /* 0x00006400000c000b */
[----:B01----:R-:W-:Y:S05]  /*5c50*/  ENDCOLLECTIVE ;  /* 0x000000000000791b */ /* 0x003fea0003800000 */
.L_x_43:
[----:B------:R-:W-:Y:S01]  /*5c60*/  MOV R13, R47 ;  /* 0x0000002f000d7202 */ /* 0x000fe20000000f00 */
[----:B------:R-:W-:-:S07]  /*5c70*/  IMAD.MOV.U32 R58, RZ, RZ, R14 ;  /* 0x000000ffff3a7224 */ /* 0x000fce00078e000e */
[----:B------:R-:W-:Y:S05]  /*5c80*/  WARPSYNC.COLLECTIVE R15, `(.L_x_44) ;  /* 0x000000000f087348 */ /* 0x000fea0003c00000 */
[----:B------:R0:W1:Y:S02]  /*5c90*/  SHFL.IDX P6, R14, R13, R12, R11 ;  /* 0x0000000c0d0e7389 */ /* 0x00006400000c000b */
[----:B01----:R-:W-:Y:S05]  /*5ca0*/  ENDCOLLECTIVE ;  /* 0x000000000000791b */ /* 0x003fea0003800000 */
.L_x_44:
[----:B------:R-:W-:Y:S02]  /*5cb0*/  IMAD.MOV.U32 R13, RZ, RZ, R46 ;  /* 0x000000ffff0d7224 */ /* 0x000fe400078e002e */
[----:B------:R-:W-:-:S07]  /*5cc0*/  IMAD.MOV.U32 R47, RZ, RZ, R14 ;  /* 0x000000ffff2f7224 */ /* 0x000fce00078e000e */
[----:B------:R-:W-:Y:S05]  /*5cd0*/  WARPSYNC.COLLECTIVE R15, `(.L_x_45) ;  /* 0x000000000f087348 */ /* 0x000fea0003c00000 */
[----:B------:R0:W1:Y:S02]  /*5ce0*/  SHFL.IDX P6, R14, R13, R12, R11 ;  /* 0x0000000c0d0e7389 */ /* 0x00006400000c000b */
[----:B01----:R-:W-:Y:S05]  /*5cf0*/  ENDCOLLECTIVE ;  /* 0x000000000000791b */ /* 0x003fea0003800000 */
.L_x_45:
[----:B------:R-:W-:Y:S02]  /*5d00*/  IMAD.MOV.U32 R13, RZ, RZ, R35 ;  /* 0x000000ffff0d7224 */ /* 0x000fe400078e0023 */
[----:B------:R-:W-:-:S07]  /*5d10*/  IMAD.MOV.U32 R46, RZ, RZ, R14 ;  /* 0x000000ffff2e7224 */ /* 0x000fce00078e000e */
[----:B------:R-:W-:Y:S05]  /*5d20*/  WARPSYNC.COLLECTIVE R15, `(.L_x_46) ;  /* 0x000000000f087348 */ /* 0x000fea0003c00000 */
[----:B------:R0:W1:Y:S02]  /*5d30*/  SHFL.IDX P6, R14, R13, R12, R11 ;  /* 0x0000000c0d0e7389 */ /* 0x00006400000c000b */
[----:B01----:R-:W-:Y:S05]  /*5d40*/  ENDCOLLECTIVE ;  /* 0x000000000000791b */ /* 0x003fea0003800000 */
.L_x_46:
[----:B------:R-:W-:Y:S02]  /*5d50*/  IMAD.MOV.U32 R13, RZ, RZ, R34 ;  /* 0x000000ffff0d7224 */ /* 0x000fe400078e0022 */
[----:B------:R-:W-:-:S07]  /*5d60*/  IMAD.MOV.U32 R3, RZ, RZ, R14 ;  /* 0x000000ffff037224 */ /* 0x000fce00078e000e */
[----:B------:R-:W-:Y:S05]  /*5d70*/  WARPSYNC.COLLECTIVE R15, `(.L_x_47) ;  /* 0x000000000f087348 */ /* 0x000fea0003c00000 */
[----:B------:R0:W1:Y:S02]  /*5d80*/  SHFL.IDX P6, R14, R13, R12, R11 ;  /* 0x0000000c0d0e7389 */ /* 0x00006400000c000b */
[----:B01----:R-:W-:Y:S05]  /*5d90*/  ENDCOLLECTIVE ;  /* 0x000000000000791b */ /* 0x003fea0003800000 */
.L_x_47:
[----:B------:R-:W-:Y:S02]  /*5da0*/  IMAD.MOV.U32 R13, RZ, RZ, R23 ;  /* 0x000000ffff0d7224 */ /* 0x000fe400078e0017 */
[----:B------:R-:W-:-:S07]  /*5db0*/  IMAD.MOV.U32 R34, RZ, RZ, R14 ;  /* 0x000000ffff227224 */ /* 0x000fce00078e000e */
[----:B------:R-:W-:Y:S05]  /*5dc0*/  WARPSYNC.COLLECTIVE R15, `(.L_x_48) ;  /* 0x000000000f087348 */ /* 0x000fea0003c00000 */
[----:B------:R0:W1:Y:S02]  /*5dd0*/  SHFL.IDX P6, R14, R13, R12, R11 ;  /* 0x0000000c0d0e7389 */ /* 0x00006400000c000b */
[----:B01----:R-:W-:Y:S05]  /*5de0*/  ENDCOLLECTIVE ;  /* 0x000000000000791b */ /* 0x003fea0003800000 */
.L_x_48:
[----:B------:R-:W-:Y:S01]  /*5df0*/  IMAD.MOV.U32 R13, RZ, RZ, R22 ;  /* 0x000000ffff0d7224 */ /* 0x000fe200078e0016 */
[----:B------:R-:W-:-:S07]  /*5e00*/  MOV R23, R14 ;  /* 0x0000000e00177202 */ /* 0x000fce0000000f00 */
[----:B------:R-:W-:Y:S05]  /*5e10*/  WARPSYNC.COLLECTIVE R15, `(.L_x_49) ;  /* 0x000000000f087348 */ /* 0x000fea0003c00000 */
[----:B------:R0:W1:Y:S02]  /*5e20*/  SHFL.IDX P6, R14, R13, R12, R11 ;  /* 0x0000000c0d0e7389 */ /* 0x00006400000c000b */
[----:B01----:R-:W-:Y:S05]  /*5e30*/  ENDCOLLECTIVE ;  /* 0x000000000000791b */ /* 0x003fea0003800000 */
.L_x_49:
[----:B------:R-:W-:Y:S02]  /*5e40*/  IMAD.MOV.U32 R13, RZ, RZ, R53 ;  /* 0x000000ffff0d7224 */ /* 0x000fe400078e0035 */
[----:B------:R-:W-:Y:S02]  /*5e50*/  IMAD.MOV.U32 R12, RZ, RZ, R71 ;  /* 0x000000ffff0c7224 */ /* 0x000fe400078e0047 */
[----:B------:R-:W-:-:S07]  /*5e60*/  IMAD.MOV.U32 R22, RZ, RZ, R14 ;  /* 0x000000ffff167224 */ /* 0x000fce00078e000e */
[----:B------:R-:W-:Y:S05]  /*5e70*/  WARPSYNC.COLLECTIVE R15, `(.L_x_50) ;  /* 0x000000000f087348 */ /* 0x000fea0003c00000 */
[----:B------:R0:W1:Y:S02]  /*5e80*/  SHFL.IDX P6, R14, R13, R12, R11 ;  /* 0x0000000c0d0e7389 */ /* 0x00006400000c000b */
[----:B01----:R-:W-:Y:S05]  /*5e90*/  ENDCOLLECTIVE ;  /* 0x000000000000791b */ /* 0x003fea0003800000 */
.L_x_50:
[----:B------:R-:W-:Y:S02]  /*5ea0*/  IMAD.MOV.U32 R13, RZ, RZ, R52 ;  /* 0x000000ffff0d7224 */ /* 0x000fe400078e0034 */
[----:B------:R-:W-:-:S07]  /*5eb0*/  IMAD.MOV.U32 R53, RZ, RZ, R14 ;  /* 0x000000ffff357224 */ /* 0x000fce00078e000e */
[----:B------:R-:W-:Y:S05]  /*5ec0*/  WARPSYNC.COLLECTIVE R15, `(.L_x_51) ;  /* 0x000000000f087348 */ /* 0x000fea0003c00000 */
[----:B------:R0:W1:Y:S02]  /*5ed0*/  SHFL.IDX P6, R14, R13, R12, R11 ;  /* 0x0000000c0d0e7389 */ /* 0x00006400000c000b */
[----:B01----:R-:W-:Y:S05]  /*5ee0*/  ENDCOLLECTIVE ;  /* 0x000000000000791b */ /* 0x003fea0003800000 */
.L_x_51:
[----:B------:R-:W-:Y:S02]  /*5ef0*/  IMAD.MOV.U32 R13, RZ, RZ, R41 ;  /* 0x000000ffff0d7224 */ /* 0x000fe400078e0029 */
[----:B------:R-:W-:-:S07]  /*5f00*/  IMAD.MOV.U32 R52, RZ, RZ, R14 ;  /* 0x000000ffff347224 */ /* 0x000fce00078e000e */
[----:B------:R-:W-:Y:S05]  /*5f10*/  WARPSYNC.COLLECTIVE R15, `(.L_x_52) ;  /* 0x000000000f087348 */ /* 0x000fea0003c00000 */
[----:B------:R0:W1:Y:S02]  /*5f20*/  SHFL.IDX P6, R14, R13, R12, R11 ;  /* 0x0000000c0d0e7389 */ /* 0x00006400000c000b */
[----:B01----:R-:W-:Y:S05]  /*5f30*/  ENDCOLLECTIVE ;  /* 0x000000000000791b */ /* 0x003fea0003800000 */
.L_x_52:
[----:B------:R-:W-:Y:S01]  /*5f40*/  IMAD.MOV.U32 R13, RZ, RZ, R40 ;  /* 0x000000ffff0d7224 */ /* 0x000fe200078e0028 */
[----:B------:R-:W-:-:S07]  /*5f50*/  MOV R41, R14 ;  /* 0x0000000e00297202 */ /* 0x000fce0000000f00 */
[----:B------:R-:W-:Y:S05]  /*5f60*/  WARPSYNC.COLLECTIVE R15, `(.L_x_53) ;  /* 0x000000000f087348 */ /* 0x000fea0003c00000 */
[----:B------:R0:W1:Y:S02]  /*5f70*/  SHFL.IDX P6, R14, R13, R12, R11 ;  /* 0x0000000c0d0e7389 */ /* 0x00006400000c000b */
[----:B01----:R-:W-:Y:S05]  /*5f80*/  ENDCOLLECTIVE ;  /* 0x000000000000791b */ /* 0x003fea0003800000 */
.L_x_53:
[----:B------:R-:W-:Y:S02]  /*5f90*/  IMAD.MOV.U32 R13, RZ, RZ, R29 ;  /* 0x000000ffff0d7224 */ /* 0x000fe400078e001d */
[----:B------:R-:W-:-:S07]  /*5fa0*/  IMAD.MOV.U32 R40, RZ, RZ, R14 ;  /* 0x000000ffff287224 */ /* 0x000fce00078e000e */
[----:B------:R-:W-:Y:S05]  /*5fb0*/  WARPSYNC.COLLECTIVE R15, `(.L_x_54) ;  /* 0x000000000f087348 */ /* 0x000fea0003c00000 */
[----:B------:R0:W1:Y:S02]  /*5fc0*/  SHFL.IDX P6, R14, R13, R12, R11 ;  /* 0x0000000c0d0e7389 */ /* 0x00006400000c000b */
[----:B01----:R-:W-:Y:S05]  /*5fd0*/  ENDCOLLECTIVE ;  /* 0x000000000000791b */ /* 0x003fea0003800000 */
.L_x_54:
[----:B------:R-:W-:Y:S02]  /*5fe0*/  IMAD.MOV.U32 R13, RZ, RZ, R28 ;  /* 0x000000ffff0d7224 */ /* 0x000fe400078e001c */
[----:B------:R-:W-:-:S07]  /*5ff0*/  IMAD.MOV.U32 R29, RZ, RZ, R14 ;  /* 0x000000ffff1d7224 */ /* 0x000fce00078e000e */
[----:B------:R-:W-:Y:S05]  /*6000*/  WARPSYNC.COLLECTIVE R15, `(.L_x_55) ;  /* 0x000000000f087348 */ /* 0x000fea0003c00000 */
[----:B------:R0:W1:Y:S02]  /*6010*/  SHFL.IDX P6, R14, R13, R12, R11 ;  /* 0x0000000c0d0e7389 */ /* 0x00006400000c000b */
[----:B01----:R-:W-:Y:S05]  /*6020*/  ENDCOLLECTIVE ;  /* 0x000000000000791b */ /* 0x003fea0003800000 */
.L_x_55:
[----:B------:R-:W-:Y:S02]  /*6030*/  IMAD.MOV.U32 R13, RZ, RZ, R17 ;  /* 0x000000ffff0d7224 */ /* 0x000fe400078e0011 */
[----:B------:R-:W-:Y:S02]  /*6040*/  IMAD.MOV.U32 R17, RZ, RZ, R45 ;  /* 0x000000ffff117224 */ /* 0x000fe400078e002d */
[----:B------:R-:W-:-:S07]  /*6050*/  IMAD.MOV.U32 R28, RZ, RZ, R14 ;  /* 0x000000ffff1c7224 */ /* 0x000fce00078e000e */
[----:B------:R-:W-:Y:S05]  /*6060*/  WARPSYNC.COLLECTIVE R15, `(.L_x_56) ;  /* 0x000000000f087348 */ /* 0x000fea0003c00000 */
[----:B------:R0:W1:Y:S02]  /*6070*/  SHFL.IDX P6, R14, R13, R12, R11 ;  /* 0x0000000c0d0e7389 */ /* 0x00006400000c000b */
[----:B01----:R-:W-:Y:S05]  /*6080*/  ENDCOLLECTIVE ;  /* 0x000000000000791b */ /* 0x003fea0003800000 */
.L_x_56:
[----:B------:R-:W-:Y:S02]  /*6090*/  MOV R13, R16 ;  /* 0x00000010000d7202 */ /* 0x000fe40000000f00 */
[----:B------:R-:W-:Y:S01]  /*60a0*/  MOV R16, R44 ;  /* 0x0000002c00107202 */ /* 0x000fe20000000f00 */
[----:B------:R-:W-:-:S07]  /*60b0*/  IMAD.MOV.U32 R35, RZ, RZ, R14 ;  /* 0x000000ffff237224 */ /* 0x000fce00078e000e */
[----:B------:R-:W-:Y:S05]  /*60c0*/  WARPSYNC.COLLECTIVE R15, `(.L_x_57) ;  /* 0x000000000f087348 */ /* 0x000fea0003c00000 */
[----:B------:R0:W1:Y:S02]  /*60d0*/  SHFL.IDX P6, R14, R13, R12, R11 ;  /* 0x0000000c0d0e7389 */ /* 0x00006400000c000b */
[----:B01----:R-:W-:Y:S05]  /*60e0*/  ENDCOLLECTIVE ;  /* 0x000000000000791b */ /* 0x003fea0003800000 */
.L_x_57:
[----:B------:R-:W-:Y:S02]  /*60f0*/  IMAD.MOV.U32 R13, RZ, RZ, R55 ;  /* 0x000000ffff0d7224 */ /* 0x000fe400078e0037 */
[----:B------:R-:W-:-:S07]  /*6100*/  IMAD.MOV.U32 R0, RZ, RZ, R14 ;  /* 0x000000ffff007224 */ /* 0x000fce00078e000e */
[----:B------:R-:W-:Y:S05]  /*6110*/  WARPSYNC.COLLECTIVE R15, `(.L_x_58) ;  /* 0x000000000f087348 */ /* 0x000fea0003c00000 */
[----:B------:R0:W1:Y:S02]  /*6120*/  SHFL.IDX P6, R14, R13, R12, R11 ;  /* 0x0000000c0d0e7389 */ /* 0x00006400000c000b */
[----:B01----:R-:W-:Y:S05]  /*6130*/  ENDCOLLECTIVE ;  /* 0x000000000000791b */ /* 0x003fea0003800000 */
.L_x_58:
[----:B------:R-:W-:Y:S02]  /*6140*/  IMAD.MOV.U32 R13, RZ, RZ, R54 ;  /* 0x000000ffff0d7224 */ /* 0x000fe400078e0036 */
[----:B------:R-:W-:-:S07]  /*6150*/  IMAD.MOV.U32 R55, RZ, RZ, R14 ;  /* 0x000000ffff377224 */ /* 0x000fce00078e000e */
[----:B------:R-:W-:Y:S05]  /*6160*/  WARPSYNC.COLLECTIVE R15, `(.L_x_59) ;  /* 0x000000000f087348 */ /* 0x000fea0003c00000 */
[----:B------:R0:W1:Y:S02]  /*6170*/  SHFL.IDX P6, R14, R13, R12, R11 ;  /* 0x0000000c0d0e7389 */ /* 0x00006400000c000b */
[----:B01----:R-:W-:Y:S05]  /*6180*/  ENDCOLLECTIVE ;  /* 0x000000000000791b */ /* 0x003fea0003800000 */
.L_x_59:
[----:B------:R-:W-:Y:S02]  /*6190*/  IMAD.MOV.U32 R13, RZ, RZ, R43 ;  /* 0x000000ffff0d7224 */ /* 0x000fe400078e002b */
[----:B------:R-:W-:-:S07]  /*61a0*/  IMAD.MOV.U32 R54, RZ, RZ, R14 ;  /* 0x000000ffff367224 */ /* 0x000fce00078e000e */
[----:B------:R-:W-:Y:S05]  /*61b0*/  WARPSYNC.COLLECTIVE R15, `(.L_x_60) ;  /* 0x000000000f087348 */ /* 0x000fea0003c00000 */
[----:B------:R0:W1:Y:S02]  /*61c0*/  SHFL.IDX P6, R14, R13, R12, R11 ;  /* 0x0000000c0d0e7389 */ /* 0x00006400000c000b */
[----:B01----:R-:W-:Y:S05]  /*61d0*/  ENDCOLLECTIVE ;  /* 0x000000000000791b */ /* 0x003fea0003800000 */
.L_x_60:
[----:B------:R-:W-:Y:S02]  /*61e0*/  IMAD.MOV.U32 R13, RZ, RZ, R42 ;  /* 0x000000ffff0d7224 */ /* 0x000fe400078e002a */
[----:B------:R-:W-:-:S07]  /*61f0*/  IMAD.MOV.U32 R43, RZ, RZ, R14 ;  /* 0x000000ffff2b7224 */ /* 0x000fce00078e000e */
[----:B------:R-:W-:Y:S05]  /*6200*/  WARPSYNC.COLLECTIVE R15, `(.L_x_61) ;  /* 0x000000000f087348 */ /* 0x000fea0003c00000 */
[----:B------:R0:W1:Y:S02]  /*6210*/  SHFL.IDX P6, R14, R13, R12, R11 ;  /* 0x0000000c0d0e7389 */ /* 0x00006400000c000b */
[----:B01----:R-:W-:Y:S05]  /*6220*/  ENDCOLLECTIVE ;  /* 0x000000000000791b */ /* 0x003fea0003800000 */
.L_x_61:
[----:B------:R-:W-:Y:S01]  /*6230*/  IMAD.MOV.U32 R13, RZ, RZ, R31 ;  /* 0x000000ffff0d7224 */ /* 0x000fe200078e001f */
[----:B------:R-:W-:-:S07]  /*6240*/  MOV R42, R14 ;  /* 0x0000000e002a7202 */ /* 0x000fce0000000f00 */
[----:B------:R-:W-:Y:S05]  /*6250*/  WARPSYNC.COLLECTIVE R15, `(.L_x_62) ;  /* 0x000000000f087348 */ /* 0x000fea0003c00000 */
[----:B------:R0:W1:Y:S02]  /*6260*/  SHFL.IDX P6, R14, R13, R12, R11 ;  /* 0x0000000c0d0e7389 */ /* 0x00006400000c000b */
[----:B01----:R-:W-:Y:S05]  /*6270*/  ENDCOLLECTIVE ;  /* 0x000000000000791b */ /* 0x003fea0003800000 */
.L_x_62:
[----:B------:R-:W-:Y:S02]  /*6280*/  IMAD.MOV.U32 R13, RZ, RZ, R30 ;  /* 0x000000ffff0d7224 */ /* 0x000fe400078e001e */
[----:B------:R-:W-:-:S07]  /*6290*/  IMAD.MOV.U32 R31, RZ, RZ, R14 ;  /* 0x000000ffff1f7224 */ /* 0x000fce00078e000e */
[----:B------:R-:W-:Y:S05]  /*62a0*/  WARPSYNC.COLLECTIVE R15, `(.L_x_63) ;  /* 0x000000000f087348 */ /* 0x000fea0003c00000 */
[----:B------:R0:W1:Y:S02]  /*62b0*/  SHFL.IDX P6, R14, R13, R12, R11 ;  /* 0x0000000c0d0e7389 */ /* 0x00006400000c000b */
[----:B01----:R-:W-:Y:S05]  /*62c0*/  ENDCOLLECTIVE ;  /* 0x000000000000791b */ /* 0x003fea0003800000 */
.L_x_63:
[----:B------:R-:W-:Y:S02]  /*62d0*/  IMAD.MOV.U32 R13, RZ, RZ, R19 ;  /* 0x000000ffff0d7224 */ /* 0x000fe400078e0013 */
[----:B------:R-:W-:Y:S02]  /*62e0*/  IMAD.MOV.U32 R19, RZ, RZ, R59 ;  /* 0x000000ffff137224 */ /* 0x000fe400078e003b */
[----:B------:R-:W-:-:S07]  /*62f0*/  IMAD.MOV.U32 R30, RZ, RZ, R14 ;  /* 0x000000ffff1e7224 */ /* 0x000fce00078e000e */
[----:B------:R-:W-:Y:S05]  /*6300*/  WARPSYNC.COLLECTIVE R15, `(.L_x_64) ;  /* 0x000000000f087348 */ /* 0x000fea0003c00000 */
[----:B------:R0:W1:Y:S02]  /*6310*/  SHFL.IDX P6, R14, R13, R12, R11 ;  /* 0x0000000c0d0e7389 */ /* 0x00006400000c000b */
[----:B01----:R-:W-:Y:S05]  /*6320*/  ENDCOLLECTIVE ;  /* 0x000000000000791b */ /* 0x003fea0003800000 */
.L_x_64:
[----:B------:R-:W-:Y:S02]  /*6330*/  IMAD.MOV.U32 R13, RZ, RZ, R18 ;  /* 0x000000ffff0d7224 */ /* 0x000fe400078e0012 */
[----:B------:R-:W-:Y:S02]  /*6340*/  IMAD.MOV.U32 R18, RZ, RZ, R58 ;  /* 0x000000ffff127224 */ /* 0x000fe400078e003a */
[----:B------:R-:W-:-:S07]  /*6350*/  IMAD.MOV.U32 R57, RZ, RZ, R14 ;  /* 0x000000ffff397224 */ /* 0x000fce00078e000e */
[----:B------:R-:W-:Y:S05]  /*6360*/  WARPSYNC.COLLECTIVE R15, `(.L_x_65) ;  /* 0x000000000f087348 */ /* 0x000fea0003c00000 */
[----:B------:R0:W1:Y:S02]  /*6370*/  SHFL.IDX P6, R14, R13, R12, R11 ;  /* 0x0000000c0d0e7389 */ /* 0x00006400000c000b */
[----:B01----:R-:W-:Y:S05]  /*6380*/  ENDCOLLECTIVE ;  /* 0x000000000000791b */ /* 0x003fea0003800000 */
.L_x_65:
[----:B------:R-:W-:Y:S02]  /*6390*/  IMAD.MOV.U32 R13, RZ, RZ, R49 ;  /* 0x000000ffff0d7224 */ /* 0x000fe400078e0031 */
[----:B------:R-:W-:Y:S02]  /*63a0*/  IMAD.MOV.U32 R12, RZ, RZ, R73 ;  /* 0x000000ffff0c7224 */ /* 0x000fe400078e0049 */
[----:B------:R-:W-:-:S07]  /*63b0*/  IMAD.MOV.U32 R56, RZ, RZ, R14 ;  /* 0x000000ffff387224 */ /* 0x000fce00078e000e */
[----:B------:R-:W-:Y:S05]  /*63c0*/  WARPSYNC.COLLECTIVE R15, `(.L_x_66) ;  /* 0x000000000f087348 */ /* 0x000fea0003c00000 */
[----:B------:R0:W1:Y:S02]  /*63d0*/  SHFL.IDX P6, R14, R13, R12, R11 ;  /* 0x0000000c0d0e7389 */ /* 0x00006400000c000b */
[----:B01----:R-:W-:Y:S05]  /*63e0*/  ENDCOLLECTIVE ;  /* 0x000000000000791b */ /* 0x003fea0003800000 */
.L_x_66:
[----:B------:R-:W-:Y:S02]  /*63f0*/  IMAD.MOV.U32 R13, RZ, RZ, R48 ;  /* 0x000000ffff0d7224 */ /* 0x000fe400078e0030 */
[----:B------:R-:W-:-:S07]  /*6400*/  IMAD.MOV.U32 R49, RZ, RZ, R14 ;  /* 0x000000ffff317224 */ /* 0x000fce00078e000e */
[----:B------:R-:W-:Y:S05]  /*6410*/  WARPSYNC.COLLECTIVE R15, `(.L_x_67) ;  /* 0x000000000f087348 */ /* 0x000fea0003c00000 */
[----:B------:R0:W1:Y:S02]  /*6420*/  SHFL.IDX P6, R14, R13, R12, R11 ;  /* 0x0000000c0d0e7389 */ /* 0x00006400000c000b */
[----:B01----:R-:W-:Y:S05]  /*6430*/  ENDCOLLECTIVE ;  /* 0x000000000000791b */ /* 0x003fea0003800000 */
.L_x_67:
[----:B------:R-:W-:Y:S02]  /*6440*/  IMAD.MOV.U32 R13, RZ, RZ, R37 ;  /* 0x000000ffff0d7224 */ /* 0x000fe400078e0025 */
[----:B------:R-:W-:-:S07]  /*6450*/  IMAD.MOV.U32 R48, RZ, RZ, R14 ;  /* 0x000000ffff307224 */ /* 0x000fce00078e000e */
[----:B------:R-:W-:Y:S05]  /*6460*/  WARPSYNC.COLLECTIVE R15, `(.L_x_68) ;  /* 0x000000000f087348 */ /* 0x000fea0003c00000 */
[----:B------:R0:W1:Y:S02]  /*6470*/  SHFL.IDX P6, R14, R13, R12, R11 ;  /* 0x0000000c0d0e7389 */ /* 0x00006400000c000b */
[----:B01----:R-:W-:Y:S05]  /*6480*/  ENDCOLLECTIVE ;  /* 0x000000000000791b */ /* 0x003fea0003800000 */
.L_x_68:
[----:B------:R-:W-:Y:S01]  /*6490*/  MOV R13, R36 ;  /* 0x00000024000d7202 */ /* 0x000fe20000000f00 */
[----:B------:R-:W-:-:S07]  /*64a0*/  IMAD.MOV.U32 R37, RZ, RZ, R14 ;  /* 0x000000ffff257224 */ /* 0x000fce00078e000e */
[----:B------:R-:W-:Y:S05]  /*64b0*/  WARPSYNC.COLLECTIVE R15, `(.L_x_69) ;  /* 0x000000000f087348 */ /* 0x000fea0003c00000 */
[----:B------:R0:W1:Y:S02]  /*64c0*/  SHFL.IDX P6, R14, R13, R12, R11 ;  /* 0x0000000c0d0e7389 */ /* 0x00006400000c000b */
[----:B01----:R-:W-:Y:S05]  /*64d0*/  ENDCOLLECTIVE ;  /* 0x000000000000791b */ /* 0x003fea0003800000 */
.L_x_69:
[----:B------:R-:W-:Y:S02]  /*64e0*/  IMAD.MOV.U32 R13, RZ, RZ, R25 ;  /* 0x000000ffff0d7224 */ /* 0x000fe400078e0019 */
[----:B------:R-:W-:-:S07]  /*64f0*/  IMAD.MOV.U32 R36, RZ, RZ, R14 ;  /* 0x000000ffff247224 */ /* 0x000fce00078e000e */
[----:B------:R-:W-:Y:S05]  /*6500*/  WARPSYNC.COLLECTIVE R15, `(.L_x_70) ;  /* 0x000000000f087348 */ /* 0x000fea0003c00000 */
[----:B------:R0:W1:Y:S02]  /*6510*/  SHFL.IDX P6, R14, R13, R12, R11 ;  /* 0x0000000c0d0e7389 */ /* 0x00006400000c000b */
[----:B01----:R-:W-:Y:S05]  /*6520*/  ENDCOLLECTIVE ;  /* 0x000000000000791b */ /* 0x003fea0003800000 */
.L_x_70:
[----:B------:R-:W-:Y:S02]  /*6530*/  IMAD.MOV.U32 R13, RZ, RZ, R24 ;  /* 0x000000ffff0d7224 */ /* 0x000fe400078e0018 */
[----:B------:R-:W-:-:S07]  /*6540*/  IMAD.MOV.U32 R25, RZ, RZ, R14 ;  /* 0x000000ffff197224 */ /* 0x000fce00078e000e */
[----:B------:R-:W-:Y:S05]  /*6550*/  WARPSYNC.COLLECTIVE R15, `(.L_x_71) ;  /* 0x000000000f087348 */ /* 0x000fea0003c00000 */
[----:B------:R0:W1:Y:S02]  /*6560*/  SHFL.IDX P6, R14, R13, R12, R11 ;  /* 0x0000000c0d0e7389 */ /* 0x00006400000c000b */
[----:B01----:R-:W-:Y:S05]  /*6570*/  ENDCOLLECTIVE ;  /* 0x000000000000791b */ /* 0x003fea0003800000 */
.L_x_71:
[----:B------:R-:W-:Y:S02]  /*6580*/  IMAD.MOV.U32 R59, RZ, RZ, R25 ;  /* 0x000000ffff3b7224 */ /* 0x000fe400078e0019 */
[----:B------:R-:W-:Y:S02]  /*6590*/  IMAD.MOV.U32 R13, RZ, RZ, R5 ;  /* 0x000000ffff0d7224 */ /* 0x000fe400078e0005 */
[----:B------:R-:W-:Y:S02]  /*65a0*/  IMAD.MOV.U32 R5, RZ, RZ, R33 ;  /* 0x000000ffff057224 */ /* 0x000fe400078e0021 */
[----:B------:R-:W-:Y:S02]  /*65b0*/  IMAD.MOV.U32 R33, RZ, RZ, R31 ;  /* 0x000000ffff217224 */ /* 0x000fe400078e001f */
[----:B------:R-:W-:Y:S02]  /*65c0*/  IMAD.MOV.U32 R31, RZ, RZ, R57 ;  /* 0x000000ffff1f7224 */ /* 0x000fe400078e0039 */
[----:B------:R-:W-:-:S07]  /*65d0*/  IMAD.MOV.U32 R24, RZ, RZ, R14 ;  /* 0x000000ffff187224 */ /* 0x000fce00078e000e */
[----:B------:R-:W-:Y:S05]  /*65e0*/  WARPSYNC.COLLECTIVE R15, `(.L_x_72) ;  /* 0x000000000f087348 */ /* 0x000fea0003c00000 */
[----:B------:R0:W1:Y:S02]  /*65f0*/  SHFL.IDX P6, R14, R13, R12, R11 ;  /* 0x0000000c0d0e7389 */ /* 0x00006400000c000b */
[----:B01----:R-:W-:Y:S05]  /*6600*/  ENDCOLLECTIVE ;  /* 0x000000000000791b */ /* 0x003fea0003800000 */
.L_x_72:
[----:B------:R-:W-:Y:S02]  /*6610*/  IMAD.MOV.U32 R58, RZ, RZ, R24 ;  /* 0x000000ffff3a7224 */ /* 0x000fe400078e0018 */
[----:B------:R-:W-:Y:S02]  /*6620*/  IMAD.MOV.U32 R13, RZ, RZ, R4 ;  /* 0x000000ffff0d7224 */ /* 0x000fe400078e0004 */
[----:B------:R-:W-:Y:S01]  /*6630*/  IMAD.MOV.U32 R4, RZ, RZ, R32 ;  /* 0x000000ffff047224 */ /* 0x000fe200078e0020 */
[----:B------:R-:W-:Y:S01]  /*6640*/  MOV R32, R30 ;  /* 0x0000001e00207202 */ /* 0x000fe20000000f00 */
[----:B------:R-:W-:Y:S02]  /*6650*/  IMAD.MOV.U32 R30, RZ, RZ, R56 ;  /* 0x000000ffff1e7224 */ /* 0x000fe400078e0038 */
[----:B------:R-:W-:-:S07]  /*6660*/  IMAD.MOV.U32 R69, RZ, RZ, R14 ;  /* 0x000000ffff457224 */ /* 0x000fce00078e000e */
[----:B------:R-:W-:Y:S05]  /*6670*/  WARPSYNC.COLLECTIVE R15, `(.L_x_73) ;  /* 0x000000000f087348 */ /* 0x000fea0003c00000 */
[----:B------:R0:W1:Y:S02]  /*6680*/  SHFL.IDX P6, R14, R13, R12, R11 ;  /* 0x0000000c0d0e7389 */ /* 0x00006400000c000b */
[----:B01----:R-:W-:Y:S05]  /*6690*/  ENDCOLLECTIVE ;  /* 0x000000000000791b */ /* 0x003fea0003800000 */
.L_x_73:
[----:B------:R-:W-:Y:S02]  /*66a0*/  IMAD.MOV.U32 R97, RZ, RZ, R69 ;  /* 0x000000ffff617224 */ /* 0x000fe400078e0045 */
[----:B------:R-:W-:Y:S01]  /*66b0*/  IMAD.MOV.U32 R13, RZ, RZ, R51 ;  /* 0x000000ffff0d7224 */ /* 0x000fe200078e0033 */
[----:B------:R-:W-:-:S07]  /*66c0*/  MOV R70, R14 ;  /* 0x0000000e00467202 */ /* 0x000fce0000000f00 */
[----:B------:R-:W-:Y:S05]  /*66d0*/  WARPSYNC.COLLECTIVE R15, `(.L_x_74) ;  /* 0x000000000f087348 */ /* 0x000fea0003c00000 */
[----:B------:R0:W1:Y:S02]  /*66e0*/  SHFL.IDX P6, R14, R13, R12, R11 ;  /* 0x0000000c0d0e7389 */ /* 0x00006400000c000b */
[----:B01----:R-:W-:Y:S05]  /*66f0*/  ENDCOLLECTIVE ;  /* 0x000000000000791b */ /* 0x003fea0003800000 */
.L_x_74:
[----:B------:R-:W-:Y:S02]  /*6700*/  IMAD.MOV.U32 R96, RZ, RZ, R70 ;  /* 0x000000ffff607224 */ /* 0x000fe400078e0046 */
[----:B------:R-:W-:Y:S02]  /*6710*/  IMAD.MOV.U32 R13, RZ, RZ, R50 ;  /* 0x000000ffff0d7224 */ /* 0x000fe400078e0032 */
[----:B------:R-:W-:-:S07]  /*6720*/  IMAD.MOV.U32 R51, RZ, RZ, R14 ;  /* 0x000000ffff337224 */ /* 0x000fce00078e000e */
[----:B------:R-:W-:Y:S05]  /*6730*/  WARPSYNC.COLLECTIVE R15, `(.L_x_75) ;  /* 0x000000000f087348 */ /* 0x000fea0003c00000 */
[----:B------:R0:W1:Y:S02]  /*6740*/  SHFL.IDX P6, R14, R13, R12, R11 ;  /* 0x0000000c0d0e7389 */ /* 0x00006400000c000b */
[----:B01----:R-:W-:Y:S05]  /*6750*/  ENDCOLLECTIVE ;  /* 0x000000000000791b */ /* 0x003fea0003800000 */
.L_x_75:
[----:B------:R-:W-:Y:S01]  /*6760*/  MOV R99, R51 ;  /* 0x0000003300637202 */ /* 0x000fe20000000f00 */
[----:B------:R-:W-:Y:S02]  /*6770*/  IMAD.MOV.U32 R13, RZ, RZ, R39 ;  /* 0x000000ffff0d7224 */ /* 0x000fe400078e0027 */
[----:B------:R-:W-:-:S07]  /*6780*/  IMAD.MOV.U32 R50, RZ, RZ, R14 ;  /* 0x000000ffff327224 */ /* 0x000fce00078e000e */
[----:B------:R-:W-:Y:S05]  /*6790*/  WARPSYNC.COLLECTIVE R15, `(.L_x_76) ;  /* 0x000000000f087348 */ /* 0x000fea0003c00000 */
[----:B------:R0:W1:Y:S02]  /*67a0*/  SHFL.IDX P6, R14, R13, R12, R11 ;  /* 0x0000000c0d0e7389 */ /* 0x00006400000c000b */
[----:B01----:R-:W-:Y:S05]  /*67b0*/  ENDCOLLECTIVE ;  /* 0x000000000000791b */ /* 0x003fea0003800000 */
.L_x_76:
[----:B------:R-:W-:Y:S02]  /*67c0*/  IMAD.MOV.U32 R98, RZ, RZ, R50 ;  /* 0x000000ffff627224 */ /* 0x000fe400078e0032 */
[----:B------:R-:W-:Y:S02]  /*67d0*/  IMAD.MOV.U32 R13, RZ, RZ, R38 ;  /* 0x000000ffff0d7224 */ /* 0x000fe400078e0026 */
[----:B------:R-:W-:-:S07]  /*67e0*/  IMAD.MOV.U32 R39, RZ, RZ, R14 ;  /* 0x000000ffff277224 */ /* 0x000fce00078e000e */
[----:B------:R-:W-:Y:S05]  /*67f0*/  WARPSYNC.COLLECTIVE R15, `(.L_x_77) ;  /* 0x000000000f087348 */ /* 0x000fea0003c00000 */
[----:B------:R0:W1:Y:S02]  /*6800*/  SHFL.IDX P6, R14, R13, R12, R11 ;  /* 0x0000000c0d0e7389 */ /* 0x00006400000c000b */
[----:B01----:R-:W-:Y:S05]  /*6810*/  ENDCOLLECTIVE ;  /* 0x000000000000791b */ /* 0x003fea0003800000 */
.L_x_77:
[----:B------:R-:W-:Y:S01]  /*6820*/  IMAD.MOV.U32 R101, RZ, RZ, R39 ;  /* 0x000000ffff657224 */ /* 0x000fe200078e0027 */
[----:B------:R-:W-:Y:S01]  /*6830*/  MOV R13, R27 ;  /* 0x0000001b000d7202 */ /* 0x000fe20000000f00 */
[----:B------:R-:W-:-:S07]  /*6840*/  IMAD.MOV.U32 R38, RZ, RZ, R14 ;  /* 0x000000ffff267224 */ /* 0x000fce00078e000e */
[----:B------:R-:W-:Y:S05]  /*6850*/  WARPSYNC.COLLECTIVE R15, `(.L_x_78) ;  /* 0x000000000f087348 */ /* 0x000fea0003c00000 */
[----:B------:R0:W1:Y:S02]  /*6860*/  SHFL.IDX P6, R14, R13, R12, R11 ;  /* 0x0000000c0d0e7389 */ /* 0x00006400000c000b */
[----:B01----:R-:W-:Y:S05]  /*6870*/  ENDCOLLECTIVE ;  /* 0x000000000000791b */ /* 0x003fea0003800000 */
.L_x_78:
[----:B------:R-:W-:Y:S02]  /*6880*/  IMAD.MOV.U32 R100, RZ, RZ, R38 ;  /* 0x000000ffff647224 */ /* 0x000fe400078e0026 */
[----:B------:R-:W-:Y:S02]  /*6890*/  IMAD.MOV.U32 R13, RZ, RZ, R26 ;  /* 0x000000ffff0d7224 */ /* 0x000fe400078e001a */
[----:B------:R-:W-:-:S07]  /*68a0*/  IMAD.MOV.U32 R27, RZ, RZ, R14 ;  /* 0x000000ffff1b7224 */ /* 0x000fce00078e000e */
[----:B------:R-:W-:Y:S05]  /*68b0*/  WARPSYNC.COLLECTIVE R15, `(.L_x_79) ;  /* 0x000000000f087348 */ /* 0x000fea0003c00000 */
[----:B------:R0:W1:Y:S02]  /*68c0*/  SHFL.IDX P6, R14, R13, R12, R11 ;  /* 0x0000000c0d0e7389 */ /* 0x00006400000c000b */
[----:B01----:R-:W-:Y:S05]  /*68d0*/  ENDCOLLECTIVE ;  /* 0x000000000000791b */ /* 0x003fea0003800000 */
.L_x_79:
        /* <DEDUP_REMOVED lines=8> */
.L_x_80:
        /* <DEDUP_REMOVED lines=8> */
.L_x_81:
[----:B------:R-:W-:Y:S02]  /*69e0*/  IMAD.MOV.U32 R12, RZ, RZ, R34 ;  /* 0x000000ffff0c7224 */ /* 0x000fe400078e0022 */
[----:B------:R-:W-:Y:S02]  /*69f0*/  IMAD.MOV.U32 R13, RZ, RZ, R3 ;  /* 0x000000ffff0d7224 */ /* 0x000fe400078e0003 */
[----:B------:R-:W-:Y:S01]  /*6a00*/  IMAD.MOV.U32 R34, RZ, RZ, R0 ;  /* 0x000000ffff227224 */ /* 0x000fe200078e0000 */
[----:B------:R-:W-:Y:S06]  /*6a10*/  BRA `(.L_x_82) ;  /* 0xffffffcc00787947 */ /* 0x000fec000383ffff */
        .type           $_ZN4impl12dgemm_kernelEPKdS1_Pdmmmbbmmm$_ZN11cuda_thread11Accumulator13getFirstIndexEi,@function
        .size           $_ZN4impl12dgemm_kernelEPKdS1_Pdmmmbbmmm$_ZN11cuda_thread11Accumulator13getFirstIndexEi,($__internal_0_$__cuda_sm20_div_u64 - $_ZN4impl12dgemm_kernelEPKdS1_Pdmmmbbmmm$_ZN11cuda_thread11Accumulator13getFirstIndexEi)
$_ZN4impl12dgemm_kernelEPKdS1_Pdmmmbbmmm$_ZN11cuda_thread11Accumulator13getFirstIndexEi:
[C---:B------:R-:W-:Y:S02]  /*6a20*/  IMAD.SHL.U32 R4, R73.reuse, 0x4, RZ ;  /* 0x0000000449047824 */ /* 0x040fe400078e00ff */
[----:B------:R-:W-:-:S03]  /*6a30*/  IMAD.SHL.U32 R5, R73, 0x80, RZ ;  /* 0x0000008049057824 */ /* 0x000fc600078e00ff */
[----:B------:R-:W-:-:S04]  /*6a40*/  LOP3.LUT R4, R4, 0xc, RZ, 0xc0, !PT ;  /* 0x0000000c04047812 */ /* 0x000fc800078ec0ff */
[----:B------:R-:W-:-:S04]  /*6a50*/  LOP3.LUT R4, R4, 0x3fc, R73, 0x78, !PT ;  /* 0x000003fc04047812 */ /* 0x000fc800078e7849 */
[----:B------:R-:W-:Y:S01]  /*6a60*/  LOP3.LUT R7, R4, 0x180, R5, 0xf8, !PT ;  /* 0x0000018004077812 */ /* 0x000fe200078ef805 */
[----:B------:R-:W-:Y:S02]  /*6a70*/  IMAD.MOV.U32 R4, RZ, RZ, R8 ;  /* 0x000000ffff047224 */ /* 0x000fe400078e0008 */
[----:B------:R-:W-:-:S04]  /*6a80*/  IMAD.MOV.U32 R5, RZ, RZ, 0x0 ;  /* 0x00000000ff057424 */ /* 0x000fc800078e00ff */
[----:B------:R-:W-:Y:S05]  /*6a90*/  RET.REL.NODEC R4 `(_ZN4impl12dgemm_kernelEPKdS1_Pdmmmbbmmm) ;  /* 0xffffff9404587950 */ /* 0x000fea0003c3ffff */
        .weak           $__internal_0_$__cuda_sm20_div_u64
        .type           $__internal_0_$__cuda_sm20_div_u64,@function
        .size           $__internal_0_$__cuda_sm20_div_u64,(.L_x_85 - $__internal_0_$__cuda_sm20_div_u64)
$__internal_0_$__cuda_sm20_div_u64:
[----:B------:R-:W-:Y:S01]  /*6aa0*/  MOV R8, R12 ;  /* 0x0000000c00087202 */ /* 0x000fe20000000f00 */
[----:B------:R-:W-:-:S04]  /*6ab0*/  IMAD.MOV.U32 R9, RZ, RZ, R13 ;  /* 0x000000ffff097224 */ /* 0x000fc800078e000d */
[----:B------:R-:W0:Y:S08]  /*6ac0*/  I2F.U64.RP R0, R8 ;  /* 0x0000000800007312 */ /* 0x000e300000309000 */
[----:B0-----:R-:W0:Y:S02]  /*6ad0*/  MUFU.RCP R0, R0 ;  /* 0x0000000000007308 */ /* 0x001e240000001000 */
[----:B0-----:R-:W-:-:S06]  /*6ae0*/  VIADD R4, R0, 0x1ffffffe ;  /* 0x1ffffffe00047836 */ /* 0x001fcc0000000000 */
[----:B------:R-:W0:Y:S02]  /*6af0*/  F2I.U64.TRUNC R4, R4 ;  /* 0x0000000400047311 */ /* 0x000e24000020d800 */
[----:B0-----:R-:W-:-:S04]  /*6b00*/  IMAD.WIDE.U32 R6, R4, R12, RZ ;  /* 0x0000000c04067225 */ /* 0x001fc800078e00ff */
[----:B------:R-:W-:Y:S01]  /*6b10*/  IMAD R7, R4, R13, R7 ;  /* 0x0000000d04077224 */ /* 0x000fe200078e0207 */
[----:B------:R-:W-:-:S03]  /*6b20*/  IADD3 R11, P0, PT, RZ, -R6, RZ ;  /* 0x80000006ff0b7210 */ /* 0x000fc60007f1e0ff */
[----:B------:R-:W-:Y:S02]  /*6b30*/  IMAD R7, R5, R12, R7 ;  /* 0x0000000c05077224 */ /* 0x000fe400078e0207 */
[----:B------:R-:W-:-:S04]  /*6b40*/  IMAD.HI.U32 R6, R4, R11, RZ ;  /* 0x0000000b04067227 */ /* 0x000fc800078e00ff */
[----:B------:R-:W-:Y:S02]  /*6b50*/  IMAD.X R15, RZ, RZ, ~R7, P0 ;  /* 0x000000ffff0f7224 */ /* 0x000fe400000e0e07 */
[----:B------:R-:W-:Y:S02]  /*6b60*/  IMAD.MOV.U32 R7, RZ, RZ, R4 ;  /* 0x000000ffff077224 */ /* 0x000fe400078e0004 */
[-C--:B------:R-:W-:Y:S02]  /*6b70*/  IMAD R9, R5, R15.reuse, RZ ;  /* 0x0000000f05097224 */ /* 0x080fe400078e02ff */
[----:B------:R-:W-:-:S04]  /*6b80*/  IMAD.WIDE.U32 R6, P0, R4, R15, R6 ;  /* 0x0000000f04067225 */ /* 0x000fc80007800006 */
[----:B------:R-:W-:-:S04]  /*6b90*/  IMAD.HI.U32 R15, R5, R15, RZ ;  /* 0x0000000f050f7227 */ /* 0x000fc800078e00ff */
[----:B------:R-:W-:-:S04]  /*6ba0*/  IMAD.HI.U32 R6, P1, R5, R11, R6 ;  /* 0x0000000b05067227 */ /* 0x000fc80007820006 */
[----:B------:R-:W-:Y:S01]  /*6bb0*/  IMAD.X R0, R15, 0x1, R5, P0 ;  /* 0x000000010f007824 */ /* 0x000fe200000e0605 */
[----:B------:R-:W-:-:S04]  /*6bc0*/  IADD3 R7, P2, PT, R9, R6, RZ ;  /* 0x0000000609077210 */ /* 0x000fc80007f5e0ff */
[----:B------:R-:W-:Y:S01]  /*6bd0*/  IADD3.X R9, PT, PT, RZ, RZ, R0, P2, P1 ;  /* 0x000000ffff097210 */ /* 0x000fe200017e2400 */
[----:B------:R-:W-:-:S04]  /*6be0*/  IMAD.WIDE.U32 R4, R7, R12, RZ ;  /* 0x0000000c07047225 */ /* 0x000fc800078e00ff */
[----:B------:R-:W-:Y:S01]  /*6bf0*/  IMAD R0, R7, R13, R5 ;  /* 0x0000000d07007224 */ /* 0x000fe200078e0205 */
[----:B------:R-:W-:-:S03]  /*6c00*/  IADD3 R5, P0, PT, RZ, -R4, RZ ;  /* 0x80000004ff057210 */ /* 0x000fc60007f1e0ff */
[----:B------:R-:W-:Y:S02]  /*6c10*/  IMAD R0, R9, R12, R0 ;  /* 0x0000000c09007224 */ /* 0x000fe400078e0200 */
[----:B------:R-:W-:-:S04]  /*6c20*/  IMAD.HI.U32 R6, R7, R5, RZ ;  /* 0x0000000507067227 */ /* 0x000fc800078e00ff */
[----:B------:R-:W-:-:S04]  /*6c30*/  IMAD.X R0, RZ, RZ, ~R0, P0 ;  /* 0x000000ffff007224 */ /* 0x000fc800000e0e00 */
[----:B------:R-:W-:-:S04]  /*6c40*/  IMAD.WIDE.U32 R6, P0, R7, R0, R6 ;  /* 0x0000000007067225 */ /* 0x000fc80007800006 */
[C---:B------:R-:W-:Y:S02]  /*6c50*/  IMAD R4, R9.reuse, R0, RZ ;  /* 0x0000000009047224 */ /* 0x040fe400078e02ff */
[----:B------:R-:W-:-:S04]  /*6c60*/  IMAD.HI.U32 R7, P1, R9, R5, R6 ;  /* 0x0000000509077227 */ /* 0x000fc80007820006 */
[----:B------:R-:W-:Y:S01]  /*6c70*/  IMAD.HI.U32 R0, R9, R0, RZ ;  /* 0x0000000009007227 */ /* 0x000fe200078e00ff */
[----:B------:R-:W-:-:S03]  /*6c80*/  IADD3 R7, P2, PT, R4, R7, RZ ;  /* 0x0000000704077210 */ /* 0x000fc60007f5e0ff */
[----:B------:R-:W-:Y:S02]  /*6c90*/  IMAD.X R9, R0, 0x1, R9, P0 ;  /* 0x0000000100097824 */ /* 0x000fe400000e0609 */
[----:B------:R-:W-:-:S03]  /*6ca0*/  IMAD.HI.U32 R4, R7, R2, RZ ;  /* 0x0000000207047227 */ /* 0x000fc600078e00ff */
[----:B------:R-:W-:Y:S01]  /*6cb0*/  IADD3.X R9, PT, PT, RZ, RZ, R9, P2, P1 ;  /* 0x000000ffff097210 */ /* 0x000fe200017e2409 */
[----:B------:R-:W-:Y:S02]  /*6cc0*/  IMAD.MOV.U32 R5, RZ, RZ, RZ ;  /* 0x000000ffff057224 */ /* 0x000fe400078e00ff */
[----:B------:R-:W-:-:S04]  /*6cd0*/  IMAD.WIDE.U32 R4, RZ, R7, R4 ;  /* 0x00000007ff047225 */ /* 0x000fc800078e0004 */
[----:B------:R-:W-:-:S05]  /*6ce0*/  IMAD.HI.U32 R4, P0, R9, R2, R4 ;  /* 0x0000000209047227 */ /* 0x000fca0007800004 */
[----:B------:R-:W-:Y:S02]  /*6cf0*/  IADD3 R7, P1, PT, RZ, R4, RZ ;  /* 0x00000004ff077210 */ /* 0x000fe40007f3e0ff */
[----:B------:R-:W-:-:S03]  /*6d00*/  IADD3.X R0, PT, PT, RZ, RZ, RZ, P0, !PT ;  /* 0x000000ffff007210 */ /* 0x000fc600007fe4ff */
[----:B------:R-:W-:-:S04]  /*6d10*/  IMAD.WIDE.U32 R4, R7, R12, RZ ;  /* 0x0000000c07047225 */ /* 0x000fc800078e00ff */
[----:B------:R-:W-:Y:S01]  /*6d20*/  IMAD.X R0, RZ, RZ, R0, P1 ;  /* 0x000000ffff007224 */ /* 0x000fe200008e0600 */
[----:B------:R-:W-:Y:S01]  /*6d30*/  IADD3 R9, P1, PT, -R4, R2, RZ ;  /* 0x0000000204097210 */ /* 0x000fe20007f3e1ff */
[C---:B------:R-:W-:Y:S01]  /*6d40*/  IMAD R5, R7.reuse, R13, R5 ;  /* 0x0000000d07057224 */ /* 0x040fe200078e0205 */
[----:B------:R-:W-:Y:S02]  /*6d50*/  IADD3 R4, P2, PT, R7, 0x1, RZ ;  /* 0x0000000107047810 */ /* 0x000fe40007f5e0ff */
[-C--:B------:R-:W-:Y:S01]  /*6d60*/  ISETP.GE.U32.AND P0, PT, R9, R12.reuse, PT ;  /* 0x0000000c0900720c */ /* 0x080fe20003f06070 */
[----:B------:R-:W-:-:S04]  /*6d70*/  IMAD R5, R0, R12, R5 ;  /* 0x0000000c00057224 */ /* 0x000fc800078e0205 */
[----:B------:R-:W-:Y:S01]  /*6d80*/  IMAD.X R11, RZ, RZ, ~R5, P1 ;  /* 0x000000ffff0b7224 */ /* 0x000fe200008e0e05 */
[----:B------:R-:W-:Y:S01]  /*6d90*/  IADD3 R6, P1, PT, -R12, R9, RZ ;  /* 0x000000090c067210 */ /* 0x000fe20007f3e1ff */
[----:B------:R-:W-:-:S03]  /*6da0*/  IMAD.X R5, RZ, RZ, R0, P2 ;  /* 0x000000ffff057224 */ /* 0x000fc600010e0600 */
[C---:B------:R-:W-:Y:S01]  /*6db0*/  ISETP.GE.U32.AND.EX P0, PT, R11.reuse, R13, PT, P0 ;  /* 0x0000000d0b00720c */ /* 0x040fe20003f06100 */
[----:B------:R-:W-:Y:S01]  /*6dc0*/  IMAD.X R8, R11, 0x1, ~R13, P1 ;  /* 0x000000010b087824 */ /* 0x000fe200008e0e0d */
[----:B------:R-:W-:Y:S02]  /*6dd0*/  ISETP.NE.U32.AND P1, PT, R12, RZ, PT ;  /* 0x000000ff0c00720c */ /* 0x000fe40003f25070 */
[----:B------:R-:W-:Y:S02]  /*6de0*/  SEL R7, R4, R7, P0 ;  /* 0x0000000704077207 */ /* 0x000fe40000000000 */
[----:B------:R-:W-:Y:S02]  /*6df0*/  SEL R6, R6, R9, P0 ;  /* 0x0000000906067207 */ /* 0x000fe40000000000 */
[----:B------:R-:W-:Y:S01]  /*6e00*/  SEL R0, R5, R0, P0 ;  /* 0x0000000005007207 */ /* 0x000fe20000000000 */
[----:B------:R-:W-:Y:S01]  /*6e10*/  IMAD.MOV.U32 R5, RZ, RZ, 0x0 ;  /* 0x00000000ff057424 */ /* 0x000fe200078e00ff */
[----:B------:R-:W-:-:S02]  /*6e20*/  IADD3 R22, P2, PT, R7, 0x1, RZ ;  /* 0x0000000107167810 */ /* 0x000fc40007f5e0ff */
[----:B------:R-:W-:Y:S02]  /*6e30*/  SEL R4, R8, R11, P0 ;  /* 0x0000000b08047207 */ /* 0x000fe40000000000 */
[----:B------:R-:W-:Y:S01]  /*6e40*/  ISETP.GE.U32.AND P0, PT, R6, R12, PT ;  /* 0x0000000c0600720c */ /* 0x000fe20003f06070 */
[----:B------:R-:W-:Y:S01]  /*6e50*/  IMAD.X R23, RZ, RZ, R0, P2 ;  /* 0x000000ffff177224 */ /* 0x000fe200010e0600 */
[----:B------:R-:W-:Y:S02]  /*6e60*/  ISETP.NE.AND.EX P1, PT, R13, RZ, PT, P1 ;  /* 0x000000ff0d00720c */ /* 0x000fe40003f25310 */
[----:B------:R-:W-:Y:S01]  /*6e70*/  ISETP.GE.U32.AND.EX P0, PT, R4, R13, PT, P0 ;  /* 0x0000000d0400720c */ /* 0x000fe20003f06100 */
[----:B------:R-:W-:-:S03]  /*6e80*/  IMAD.MOV.U32 R4, RZ, RZ, R10 ;  /* 0x000000ffff047224 */ /* 0x000fc600078e000a */
[----:B------:R-:W-:Y:S02]  /*6e90*/  SEL R22, R22, R7, P0 ;  /* 0x0000000716167207 */ /* 0x000fe40000000000 */
[----:B------:R-:W-:Y:S02]  /*6ea0*/  SEL R23, R23, R0, P0 ;  /* 0x0000000017177207 */ /* 0x000fe40000000000 */
[----:B------:R-:W-:Y:S02]  /*6eb0*/  SEL R22, R22, 0xffffffff, P1 ;  /* 0xffffffff16167807 */ /* 0x000fe40000800000 */
[----:B------:R-:W-:Y:S01]  /*6ec0*/  SEL R23, R23, 0xffffffff, P1 ;  /* 0xffffffff17177807 */ /* 0x000fe20000800000 */
[----:B------:R-:W-:Y:S06]  /*6ed0*/  RET.REL.NODEC R4 `(_ZN4impl12dgemm_kernelEPKdS1_Pdmmmbbmmm) ;  /* 0xffffff9004487950 */ /* 0x000fec0003c3ffff */
.L_x_83:
[----:B------:R-:W-:-:S00]  /*6ee0*/  BRA `(.L_x_83) ;  /* 0xfffffffc00fc7947 */ /* 0x000fc0000383ffff */
[----:B------:R-:W-:-:S00]  /*6ef0*/  NOP ;  /* 0x0000000000007918 */ /* 0x000fc00000000000 */
        /* <DEDUP_REMOVED lines=8> */
.L_x_85:


//--------------------- .nv.global.init           --------------------------
	.section	.nv.global.init,"aw",@progbits
.nv.global.init:
	.type		$str$1,@object
	.size		$str$1,($str$2 - $str$1)
$str$1:
        /*0000*/ 	.byte	0x2f, 0x74, 0x6d, 0x70, 0x2f, 0x73, 0x61, 0x73, 0x73, 0x5f, 0x63, 0x75, 0x5f, 0x39, 0x6d, 0x70
        /*0010*/ 	.byte	0x6f, 0x69, 0x30, 0x37, 0x68, 0x2f, 0x6b, 0x2e, 0x63, 0x75, 0x00
	.type		$str$2,@object
	.size		$str$2,($str - $str$2)
$str$2:
        /*001b*/ 	.byte	0x77, 0x61, 0x72, 0x70, 0x53, 0x69, 0x7a, 0x65, 0x20, 0x3d, 0x3d, 0x20, 0x33, 0x32, 0x20, 0x26
        /*002b*/ 	.byte	0x26, 0x20, 0x62, 0x6c, 0x6f, 0x63, 0x6b, 0x44, 0x69, 0x6d, 0x2e, 0x78, 0x20, 0x3d, 0x3d, 0x20
        /*003b*/ 	.byte	0x33, 0x32, 0x00
	.type		$str,@object
	.size		$str,($str$3 - $str)
$str:
        /*003e*/ 	.byte	0x62, 0x6c, 0x6f, 0x63, 0x6b, 0x44, 0x69, 0x6d, 0x2e, 0x79, 0x20, 0x3d, 0x3d, 0x20, 0x34, 0x20
        /*004e*/ 	.byte	0x26, 0x26, 0x20, 0x62, 0x6c, 0x6f, 0x63, 0x6b, 0x44, 0x69, 0x6d, 0x2e, 0x7a, 0x20, 0x3d, 0x3d
        /*005e*/ 	.byte	0x20, 0x34, 0x00
	.type		$str$3,@object
	.size		$str$3,(__unnamed_1 - $str$3)
$str$3:
        /*0061*/ 	.byte	0x4b, 0x20, 0x3c, 0x3d, 0x20, 0x28, 0x31, 0x4c, 0x4c, 0x20, 0x3c, 0x3c, 0x20, 0x28, 0x34, 0x20
        /*0071*/ 	.byte	0x2b, 0x20, 0x73, 0x69, 0x7a, 0x65, 0x6f, 0x66, 0x28, 0x75, 0x6e, 0x73, 0x69, 0x67, 0x6e, 0x65
        /*0081*/ 	.byte	0x64, 0x29, 0x20, 0x2a, 0x20, 0x43, 0x48, 0x41, 0x52, 0x5f, 0x42, 0x49, 0x54, 0x29, 0x29, 0x00
	.type		__unnamed_1,@object
	.size		__unnamed_1,(__unnamed_3 - __unnamed_1)
__unnamed_1:
        /*0091*/ 	.byte	0x63, 0x75, 0x64, 0x61, 0x5f, 0x74, 0x68, 0x72, 0x65, 0x61, 0x64, 0x3a, 0x3a, 0x41, 0x63, 0x63
        /*00a1*/ 	.byte	0x75, 0x6d, 0x75, 0x6c, 0x61, 0x74, 0x6f, 0x72, 0x3a, 0x3a, 0x41, 0x63, 0x63, 0x75, 0x6d, 0x75
        /*00b1*/ 	.byte	0x6c, 0x61, 0x74, 0x6f, 0x72, 0x28, 0x29, 0x20, 0x6e, 0x6f, 0x65, 0x78, 0x63, 0x65, 0x70, 0x74
        /*00c1*/ 	.byte	0x00
	.type		__unnamed_3,@object
	.size		__unnamed_3,(__unnamed_2 - __unnamed_3)
__unnamed_3:
        /*00c2*/ 	.byte	0x63, 0x75, 0x64, 0x61, 0x5f, 0x74, 0x68, 0x72, 0x65, 0x61, 0x64, 0x3a, 0x3a, 0x4d, 0x65, 0x6d
        /* <DEDUP_REMOVED lines=9> */
        /*0162*/ 	.byte	0x20, 0x4d, 0x44, 0x69, 0x76, 0x33, 0x32, 0x20, 0x3d, 0x20, 0x34, 0x55, 0x5d, 0x00
	.type		__unnamed_2,@object
	.size		__unnamed_2,(.L_1 - __unnamed_2)
__unnamed_2:
        /* <DEDUP_REMOVED lines=11> */
        /*0220*/ 	.byte	0x29, 0x00
.L_1:


//--------------------- .nv.shared._ZN4impl12dgemm_kernelEPKdS1_Pdmmmbbmmm --------------------------
	.section	.nv.shared._ZN4impl12dgemm_kernelEPKdS1_Pdmmmbbmmm,"aw",@nobits
	.sectionflags	@""
	.align	8
.nv.shared._ZN4impl12dgemm_kernelEPKdS1_Pdmmmbbmmm:
	.zero		33792


//--------------------- .nv.shared.reserved.0     --------------------------
	.section	.nv.shared.reserved.0,"aw",@nobits
	.weak		__nv_reservedSMEM_offset_0_alias
	.size		__nv_reservedSMEM_offset_0_alias, 0, 64
	.other		__nv_reservedSMEM_offset_0_alias,@"STO_CUDA_RESERVED_SHARED STV_DEFAULT"
__nv_reservedSMEM_offset_0_alias:
	.zero		0
	.zero		64


//--------------------- .nv.constant0._ZN4impl12dgemm_kernelEPKdS1_Pdmmmbbmmm --------------------------
	.section	.nv.constant0._ZN4impl12dgemm_kernelEPKdS1_Pdmmmbbmmm,"a",@progbits
	.sectionflags	@""
	.align	4
.nv.constant0._ZN4impl12dgemm_kernelEPKdS1_Pdmmmbbmmm:
	.zero		976


//--------------------- SYMBOLS --------------------------

	.type		.nv.reservedSmem.offset0,@object
	.size		.nv.reservedSmem.offset0,0x4
	.type		.nv.reservedSmem.cap,@object
	.size		.nv.reservedSmem.cap,0x4
	.type		__assertfail,@function
